//
// Generated by NVIDIA NVVM Compiler
//
// Compiler Build ID: CL-36424714
// Cuda compilation tools, release 13.0, V13.0.88
// Based on NVVM 20.0.0
//

.version 9.0
.target sm_100
.address_size 64

	// .globl	_Z10sumVectorsPdS_i

.visible .entry _Z10sumVectorsPdS_i(
	.param .u64 .ptr .align 1 _Z10sumVectorsPdS_i_param_0,
	.param .u64 .ptr .align 1 _Z10sumVectorsPdS_i_param_1,
	.param .u32 _Z10sumVectorsPdS_i_param_2
)
{
	.reg .pred 	%p<2>;
	.reg .b32 	%r<6>;
	.reg .b64 	%rd<8>;
	.reg .b64 	%fd<4>;

	ld.param.u64 	%rd1, [_Z10sumVectorsPdS_i_param_0];
	ld.param.u64 	%rd2, [_Z10sumVectorsPdS_i_param_1];
	ld.param.u32 	%r2, [_Z10sumVectorsPdS_i_param_2];
	mov.u32 	%r3, %ntid.x;
	mov.u32 	%r4, %ctaid.x;
	mov.u32 	%r5, %tid.x;
	mad.lo.s32 	%r1, %r3, %r4, %r5;
	setp.ge.s32 	%p1, %r1, %r2;
	@%p1 bra 	$L__BB0_2;
	cvta.to.global.u64 	%rd3, %rd2;
	cvta.to.global.u64 	%rd4, %rd1;
	mul.wide.s32 	%rd5, %r1, 8;
	add.s64 	%rd6, %rd3, %rd5;
	ld.global.f64 	%fd1, [%rd6];
	add.s64 	%rd7, %rd4, %rd5;
	ld.global.f64 	%fd2, [%rd7];
	add.f64 	%fd3, %fd1, %fd2;
	st.global.f64 	[%rd7], %fd3;
$L__BB0_2:
	ret;

}
	// .globl	_Z26computeOutputLocalGradientPdS_S_
.visible .entry _Z26computeOutputLocalGradientPdS_S_(
	.param .u64 .ptr .align 1 _Z26computeOutputLocalGradientPdS_S__param_0,
	.param .u64 .ptr .align 1 _Z26computeOutputLocalGradientPdS_S__param_1,
	.param .u64 .ptr .align 1 _Z26computeOutputLocalGradientPdS_S__param_2
)
{
	.reg .b32 	%r<2>;
	.reg .b64 	%rd<11>;
	.reg .b64 	%fd<8>;

	ld.param.u64 	%rd1, [_Z26computeOutputLocalGradientPdS_S__param_0];
	ld.param.u64 	%rd2, [_Z26computeOutputLocalGradientPdS_S__param_1];
	ld.param.u64 	%rd3, [_Z26computeOutputLocalGradientPdS_S__param_2];
	cvta.to.global.u64 	%rd4, %rd3;
	cvta.to.global.u64 	%rd5, %rd2;
	cvta.to.global.u64 	%rd6, %rd1;
	mov.u32 	%r1, %tid.x;
	mul.wide.u32 	%rd7, %r1, 8;
	add.s64 	%rd8, %rd6, %rd7;
	ld.global.f64 	%fd1, [%rd8];
	mov.f64 	%fd2, 0d3FF0000000000000;
	sub.f64 	%fd3, %fd2, %fd1;
	mul.f64 	%fd4, %fd1, %fd3;
	add.s64 	%rd9, %rd5, %rd7;
	ld.global.f64 	%fd5, [%rd9];
	sub.f64 	%fd6, %fd1, %fd5;
	mul.f64 	%fd7, %fd6, %fd4;
	add.s64 	%rd10, %rd4, %rd7;
	st.global.f64 	[%rd10], %fd7;
	ret;

}
	// .globl	_Z22computeTotalDerivativediPdS_S_
.visible .entry _Z22computeTotalDerivativediPdS_S_(
	.param .f64 _Z22computeTotalDerivativediPdS_S__param_0,
	.param .u32 _Z22computeTotalDerivativediPdS_S__param_1,
	.param .u64 .ptr .align 1 _Z22computeTotalDerivativediPdS_S__param_2,
	.param .u64 .ptr .align 1 _Z22computeTotalDerivativediPdS_S__param_3,
	.param .u64 .ptr .align 1 _Z22computeTotalDerivativediPdS_S__param_4
)
{
	.reg .b32 	%r<5>;
	.reg .b64 	%rd<13>;
	.reg .b64 	%fd<7>;

	ld.param.f64 	%fd1, [_Z22computeTotalDerivativediPdS_S__param_0];
	ld.param.u32 	%r1, [_Z22computeTotalDerivativediPdS_S__param_1];
	ld.param.u64 	%rd1, [_Z22computeTotalDerivativediPdS_S__param_2];
	ld.param.u64 	%rd2, [_Z22computeTotalDerivativediPdS_S__param_3];
	ld.param.u64 	%rd3, [_Z22computeTotalDerivativediPdS_S__param_4];
	cvta.to.global.u64 	%rd4, %rd3;
	cvta.to.global.u64 	%rd5, %rd1;
	cvta.to.global.u64 	%rd6, %rd2;
	mov.u32 	%r2, %tid.x;
	mov.u32 	%r3, %tid.y;
	neg.f64 	%fd2, %fd1;
	mul.wide.u32 	%rd7, %r3, 8;
	add.s64 	%rd8, %rd6, %rd7;
	ld.global.f64 	%fd3, [%rd8];
	mul.f64 	%fd4, %fd3, %fd2;
	mul.wide.u32 	%rd9, %r2, 8;
	add.s64 	%rd10, %rd5, %rd9;
	ld.global.f64 	%fd5, [%rd10];
	mul.f64 	%fd6, %fd4, %fd5;
	mad.lo.s32 	%r4, %r1, %r2, %r3;
	mul.wide.s32 	%rd11, %r4, 8;
	add.s64 	%rd12, %rd4, %rd11;
	st.global.f64 	[%rd12], %fd6;
	ret;

}
	// .globl	_Z21computeBiasDerivativedPdS_
.visible .entry _Z21computeBiasDerivativedPdS_(
	.param .f64 _Z21computeBiasDerivativedPdS__param_0,
	.param .u64 .ptr .align 1 _Z21computeBiasDerivativedPdS__param_1,
	.param .u64 .ptr .align 1 _Z21computeBiasDerivativedPdS__param_2
)
{
	.reg .b32 	%r<2>;
	.reg .b64 	%rd<8>;
	.reg .b64 	%fd<5>;

	ld.param.f64 	%fd1, [_Z21computeBiasDerivativedPdS__param_0];
	ld.param.u64 	%rd1, [_Z21computeBiasDerivativedPdS__param_1];
	ld.param.u64 	%rd2, [_Z21computeBiasDerivativedPdS__param_2];
	cvta.to.global.u64 	%rd3, %rd2;
	cvta.to.global.u64 	%rd4, %rd1;
	mov.u32 	%r1, %tid.x;
	neg.f64 	%fd2, %fd1;
	mul.wide.u32 	%rd5, %r1, 8;
	add.s64 	%rd6, %rd4, %rd5;
	ld.global.f64 	%fd3, [%rd6];
	mul.f64 	%fd4, %fd3, %fd2;
	add.s64 	%rd7, %rd3, %rd5;
	st.global.f64 	[%rd7], %fd4;
	ret;

}
	// .globl	_Z26computeHiddenLocalGradientiPdS_S_S_
.visible .entry _Z26computeHiddenLocalGradientiPdS_S_S_(
	.param .u32 _Z26computeHiddenLocalGradientiPdS_S_S__param_0,
	.param .u64 .ptr .align 1 _Z26computeHiddenLocalGradientiPdS_S_S__param_1,
	.param .u64 .ptr .align 1 _Z26computeHiddenLocalGradientiPdS_S_S__param_2,
	.param .u64 .ptr .align 1 _Z26computeHiddenLocalGradientiPdS_S_S__param_3,
	.param .u64 .ptr .align 1 _Z26computeHiddenLocalGradientiPdS_S_S__param_4
)
{
	.reg .pred 	%p<10>;
	.reg .b32 	%r<28>;
	.reg .b64 	%rd<51>;
	.reg .b64 	%fd<117>;

	ld.param.u32 	%r18, [_Z26computeHiddenLocalGradientiPdS_S_S__param_0];
	ld.param.u64 	%rd16, [_Z26computeHiddenLocalGradientiPdS_S_S__param_1];
	ld.param.u64 	%rd17, [_Z26computeHiddenLocalGradientiPdS_S_S__param_2];
	ld.param.u64 	%rd15, [_Z26computeHiddenLocalGradientiPdS_S_S__param_3];
	ld.param.u64 	%rd18, [_Z26computeHiddenLocalGradientiPdS_S_S__param_4];
	cvta.to.global.u64 	%rd1, %rd17;
	cvta.to.global.u64 	%rd2, %rd18;
	cvta.to.global.u64 	%rd19, %rd16;
	mov.u32 	%r1, %tid.x;
	mul.wide.u32 	%rd20, %r1, 8;
	add.s64 	%rd21, %rd19, %rd20;
	ld.global.f64 	%fd1, [%rd21];
	setp.lt.s32 	%p1, %r18, 1;
	mov.f64 	%fd116, 0d0000000000000000;
	@%p1 bra 	$L__BB4_13;
	mul.lo.s32 	%r2, %r18, %r1;
	and.b32  	%r3, %r18, 15;
	setp.lt.u32 	%p2, %r18, 16;
	mov.f64 	%fd116, 0d0000000000000000;
	mov.b32 	%r25, 0;
	@%p2 bra 	$L__BB4_4;
	and.b32  	%r25, %r18, 2147483632;
	neg.s32 	%r23, %r25;
	add.s64 	%rd48, %rd2, 64;
	mul.wide.u32 	%rd22, %r2, 8;
	add.s64 	%rd23, %rd22, %rd1;
	add.s64 	%rd47, %rd23, 64;
	mov.f64 	%fd116, 0d0000000000000000;
$L__BB4_3:
	.pragma "nounroll";
	ld.global.f64 	%fd19, [%rd48+-64];
	ld.global.f64 	%fd20, [%rd47+-64];
	fma.rn.f64 	%fd21, %fd19, %fd20, %fd116;
	ld.global.f64 	%fd22, [%rd48+-56];
	ld.global.f64 	%fd23, [%rd47+-56];
	fma.rn.f64 	%fd24, %fd22, %fd23, %fd21;
	ld.global.f64 	%fd25, [%rd48+-48];
	ld.global.f64 	%fd26, [%rd47+-48];
	fma.rn.f64 	%fd27, %fd25, %fd26, %fd24;
	ld.global.f64 	%fd28, [%rd48+-40];
	ld.global.f64 	%fd29, [%rd47+-40];
	fma.rn.f64 	%fd30, %fd28, %fd29, %fd27;
	ld.global.f64 	%fd31, [%rd48+-32];
	ld.global.f64 	%fd32, [%rd47+-32];
	fma.rn.f64 	%fd33, %fd31, %fd32, %fd30;
	ld.global.f64 	%fd34, [%rd48+-24];
	ld.global.f64 	%fd35, [%rd47+-24];
	fma.rn.f64 	%fd36, %fd34, %fd35, %fd33;
	ld.global.f64 	%fd37, [%rd48+-16];
	ld.global.f64 	%fd38, [%rd47+-16];
	fma.rn.f64 	%fd39, %fd37, %fd38, %fd36;
	ld.global.f64 	%fd40, [%rd48+-8];
	ld.global.f64 	%fd41, [%rd47+-8];
	fma.rn.f64 	%fd42, %fd40, %fd41, %fd39;
	ld.global.f64 	%fd43, [%rd48];
	ld.global.f64 	%fd44, [%rd47];
	fma.rn.f64 	%fd45, %fd43, %fd44, %fd42;
	ld.global.f64 	%fd46, [%rd48+8];
	ld.global.f64 	%fd47, [%rd47+8];
	fma.rn.f64 	%fd48, %fd46, %fd47, %fd45;
	ld.global.f64 	%fd49, [%rd48+16];
	ld.global.f64 	%fd50, [%rd47+16];
	fma.rn.f64 	%fd51, %fd49, %fd50, %fd48;
	ld.global.f64 	%fd52, [%rd48+24];
	ld.global.f64 	%fd53, [%rd47+24];
	fma.rn.f64 	%fd54, %fd52, %fd53, %fd51;
	ld.global.f64 	%fd55, [%rd48+32];
	ld.global.f64 	%fd56, [%rd47+32];
	fma.rn.f64 	%fd57, %fd55, %fd56, %fd54;
	ld.global.f64 	%fd58, [%rd48+40];
	ld.global.f64 	%fd59, [%rd47+40];
	fma.rn.f64 	%fd60, %fd58, %fd59, %fd57;
	ld.global.f64 	%fd61, [%rd48+48];
	ld.global.f64 	%fd62, [%rd47+48];
	fma.rn.f64 	%fd63, %fd61, %fd62, %fd60;
	ld.global.f64 	%fd64, [%rd48+56];
	ld.global.f64 	%fd65, [%rd47+56];
	fma.rn.f64 	%fd116, %fd64, %fd65, %fd63;
	add.s32 	%r23, %r23, 16;
	add.s64 	%rd48, %rd48, 128;
	add.s64 	%rd47, %rd47, 128;
	setp.ne.s32 	%p3, %r23, 0;
	@%p3 bra 	$L__BB4_3;
$L__BB4_4:
	setp.eq.s32 	%p4, %r3, 0;
	@%p4 bra 	$L__BB4_13;
	and.b32  	%r9, %r18, 7;
	setp.lt.u32 	%p5, %r3, 8;
	@%p5 bra 	$L__BB4_7;
	cvt.u64.u32 	%rd24, %r25;
	mul.wide.u32 	%rd25, %r25, 8;
	add.s64 	%rd26, %rd2, %rd25;
	ld.global.f64 	%fd67, [%rd26];
	add.s32 	%r20, %r25, %r2;
	mul.wide.u32 	%rd27, %r20, 8;
	add.s64 	%rd28, %rd1, %rd27;
	ld.global.f64 	%fd68, [%rd28];
	fma.rn.f64 	%fd69, %fd67, %fd68, %fd116;
	ld.global.f64 	%fd70, [%rd26+8];
	cvt.u64.u32 	%rd29, %r2;
	add.s64 	%rd30, %rd24, %rd29;
	shl.b64 	%rd31, %rd30, 3;
	add.s64 	%rd32, %rd1, %rd31;
	ld.global.f64 	%fd71, [%rd32+8];
	fma.rn.f64 	%fd72, %fd70, %fd71, %fd69;
	ld.global.f64 	%fd73, [%rd26+16];
	ld.global.f64 	%fd74, [%rd32+16];
	fma.rn.f64 	%fd75, %fd73, %fd74, %fd72;
	ld.global.f64 	%fd76, [%rd26+24];
	ld.global.f64 	%fd77, [%rd32+24];
	fma.rn.f64 	%fd78, %fd76, %fd77, %fd75;
	ld.global.f64 	%fd79, [%rd26+32];
	ld.global.f64 	%fd80, [%rd32+32];
	fma.rn.f64 	%fd81, %fd79, %fd80, %fd78;
	ld.global.f64 	%fd82, [%rd26+40];
	ld.global.f64 	%fd83, [%rd32+40];
	fma.rn.f64 	%fd84, %fd82, %fd83, %fd81;
	ld.global.f64 	%fd85, [%rd26+48];
	ld.global.f64 	%fd86, [%rd32+48];
	fma.rn.f64 	%fd87, %fd85, %fd86, %fd84;
	ld.global.f64 	%fd88, [%rd26+56];
	ld.global.f64 	%fd89, [%rd32+56];
	fma.rn.f64 	%fd116, %fd88, %fd89, %fd87;
	add.s32 	%r25, %r25, 8;
$L__BB4_7:
	setp.eq.s32 	%p6, %r9, 0;
	@%p6 bra 	$L__BB4_13;
	and.b32  	%r12, %r18, 3;
	setp.lt.u32 	%p7, %r9, 4;
	@%p7 bra 	$L__BB4_10;
	cvt.u64.u32 	%rd33, %r25;
	mul.wide.u32 	%rd34, %r25, 8;
	add.s64 	%rd35, %rd2, %rd34;
	ld.global.f64 	%fd91, [%rd35];
	add.s32 	%r21, %r25, %r2;
	mul.wide.u32 	%rd36, %r21, 8;
	add.s64 	%rd37, %rd1, %rd36;
	ld.global.f64 	%fd92, [%rd37];
	fma.rn.f64 	%fd93, %fd91, %fd92, %fd116;
	ld.global.f64 	%fd94, [%rd35+8];
	cvt.u64.u32 	%rd38, %r2;
	add.s64 	%rd39, %rd33, %rd38;
	shl.b64 	%rd40, %rd39, 3;
	add.s64 	%rd41, %rd1, %rd40;
	ld.global.f64 	%fd95, [%rd41+8];
	fma.rn.f64 	%fd96, %fd94, %fd95, %fd93;
	ld.global.f64 	%fd97, [%rd35+16];
	ld.global.f64 	%fd98, [%rd41+16];
	fma.rn.f64 	%fd99, %fd97, %fd98, %fd96;
	ld.global.f64 	%fd100, [%rd35+24];
	ld.global.f64 	%fd101, [%rd41+24];
	fma.rn.f64 	%fd116, %fd100, %fd101, %fd99;
	add.s32 	%r25, %r25, 4;
$L__BB4_10:
	setp.eq.s32 	%p8, %r12, 0;
	@%p8 bra 	$L__BB4_13;
	add.s32 	%r22, %r25, %r2;
	mul.wide.u32 	%rd42, %r22, 8;
	add.s64 	%rd50, %rd1, %rd42;
	mul.wide.u32 	%rd43, %r25, 8;
	add.s64 	%rd49, %rd2, %rd43;
	neg.s32 	%r27, %r12;
$L__BB4_12:
	.pragma "nounroll";
	ld.global.f64 	%fd102, [%rd49];
	ld.global.f64 	%fd103, [%rd50];
	fma.rn.f64 	%fd116, %fd102, %fd103, %fd116;
	add.s64 	%rd50, %rd50, 8;
	add.s64 	%rd49, %rd49, 8;
	add.s32 	%r27, %r27, 1;
	setp.ne.s32 	%p9, %r27, 0;
	@%p9 bra 	$L__BB4_12;
$L__BB4_13:
	cvta.to.global.u64 	%rd44, %rd15;
	mov.f64 	%fd104, 0d3FF0000000000000;
	sub.f64 	%fd105, %fd104, %fd1;
	mul.f64 	%fd106, %fd1, %fd105;
	mul.f64 	%fd107, %fd106, %fd116;
	add.s64 	%rd46, %rd44, %rd20;
	st.global.f64 	[%rd46], %fd107;
	ret;

}
	// .globl	_Z10clearLayerPd
.visible .entry _Z10clearLayerPd(
	.param .u64 .ptr .align 1 _Z10clearLayerPd_param_0
)
{
	.reg .b32 	%r<2>;
	.reg .b64 	%rd<6>;

	ld.param.u64 	%rd1, [_Z10clearLayerPd_param_0];
	cvta.to.global.u64 	%rd2, %rd1;
	mov.u32 	%r1, %tid.x;
	mul.wide.u32 	%rd3, %r1, 8;
	add.s64 	%rd4, %rd2, %rd3;
	mov.b64 	%rd5, 0;
	st.global.u64 	[%rd4], %rd5;
	ret;

}
	// .globl	_Z9sumArraysPdS_
.visible .entry _Z9sumArraysPdS_(
	.param .u64 .ptr .align 1 _Z9sumArraysPdS__param_0,
	.param .u64 .ptr .align 1 _Z9sumArraysPdS__param_1
)
{
	.reg .b32 	%r<2>;
	.reg .b64 	%rd<8>;
	.reg .b64 	%fd<4>;

	ld.param.u64 	%rd1, [_Z9sumArraysPdS__param_0];
	ld.param.u64 	%rd2, [_Z9sumArraysPdS__param_1];
	cvta.to.global.u64 	%rd3, %rd1;
	cvta.to.global.u64 	%rd4, %rd2;
	mov.u32 	%r1, %tid.x;
	mul.wide.u32 	%rd5, %r1, 8;
	add.s64 	%rd6, %rd4, %rd5;
	ld.global.f64 	%fd1, [%rd6];
	add.s64 	%rd7, %rd3, %rd5;
	ld.global.f64 	%fd2, [%rd7];
	add.f64 	%fd3, %fd1, %fd2;
	st.global.f64 	[%rd7], %fd3;
	ret;

}
	// .globl	_Z14computeSigmoidPd
.visible .entry _Z14computeSigmoidPd(
	.param .u64 .ptr .align 1 _Z14computeSigmoidPd_param_0
)
{
	.reg .pred 	%p<4>;
	.reg .b32 	%r<17>;
	.reg .b32 	%f<3>;
	.reg .b64 	%rd<5>;
	.reg .b64 	%fd<30>;

	ld.param.u64 	%rd2, [_Z14computeSigmoidPd_param_0];
	cvta.to.global.u64 	%rd3, %rd2;
	mov.u32 	%r4, %tid.x;
	mul.wide.u32 	%rd4, %r4, 8;
	add.s64 	%rd1, %rd3, %rd4;
	ld.global.f64 	%fd1, [%rd1];
	neg.f64 	%fd6, %fd1;
	fma.rn.f64 	%fd7, %fd1, 0dBFF71547652B82FE, 0d4338000000000000;
	{
	.reg .b32 %temp; 
	mov.b64 	{%r1, %temp}, %fd7;
	}
	mov.f64 	%fd8, 0dC338000000000000;
	add.rn.f64 	%fd9, %fd7, %fd8;
	fma.rn.f64 	%fd10, %fd9, 0dBFE62E42FEFA39EF, %fd6;
	fma.rn.f64 	%fd11, %fd9, 0dBC7ABC9E3B39803F, %fd10;
	fma.rn.f64 	%fd12, %fd11, 0d3E5ADE1569CE2BDF, 0d3E928AF3FCA213EA;
	fma.rn.f64 	%fd13, %fd12, %fd11, 0d3EC71DEE62401315;
	fma.rn.f64 	%fd14, %fd13, %fd11, 0d3EFA01997C89EB71;
	fma.rn.f64 	%fd15, %fd14, %fd11, 0d3F2A01A014761F65;
	fma.rn.f64 	%fd16, %fd15, %fd11, 0d3F56C16C1852B7AF;
	fma.rn.f64 	%fd17, %fd16, %fd11, 0d3F81111111122322;
	fma.rn.f64 	%fd18, %fd17, %fd11, 0d3FA55555555502A1;
	fma.rn.f64 	%fd19, %fd18, %fd11, 0d3FC5555555555511;
	fma.rn.f64 	%fd20, %fd19, %fd11, 0d3FE000000000000B;
	fma.rn.f64 	%fd21, %fd20, %fd11, 0d3FF0000000000000;
	fma.rn.f64 	%fd22, %fd21, %fd11, 0d3FF0000000000000;
	{
	.reg .b32 %temp; 
	mov.b64 	{%r2, %temp}, %fd22;
	}
	{
	.reg .b32 %temp; 
	mov.b64 	{%temp, %r3}, %fd22;
	}
	shl.b32 	%r5, %r1, 20;
	add.s32 	%r6, %r5, %r3;
	mov.b64 	%fd29, {%r2, %r6};
	{
	.reg .b32 %temp; 
	mov.b64 	{%temp, %r7}, %fd6;
	}
	mov.b32 	%f2, %r7;
	abs.f32 	%f1, %f2;
	setp.lt.f32 	%p1, %f1, 0f4086232B;
	@%p1 bra 	$L__BB7_3;
	setp.gt.f64 	%p2, %fd1, 0d0000000000000000;
	mov.f64 	%fd23, 0d7FF0000000000000;
	sub.f64 	%fd24, %fd23, %fd1;
	selp.f64 	%fd29, 0d0000000000000000, %fd24, %p2;
	setp.geu.f32 	%p3, %f1, 0f40874800;
	@%p3 bra 	$L__BB7_3;
	shr.u32 	%r8, %r1, 31;
	add.s32 	%r9, %r1, %r8;
	shr.s32 	%r10, %r9, 1;
	shl.b32 	%r11, %r10, 20;
	add.s32 	%r12, %r3, %r11;
	mov.b64 	%fd25, {%r2, %r12};
	sub.s32 	%r13, %r1, %r10;
	shl.b32 	%r14, %r13, 20;
	add.s32 	%r15, %r14, 1072693248;
	mov.b32 	%r16, 0;
	mov.b64 	%fd26, {%r16, %r15};
	mul.f64 	%fd29, %fd26, %fd25;
$L__BB7_3:
	add.f64 	%fd27, %fd29, 0d3FF0000000000000;
	rcp.rn.f64 	%fd28, %fd27;
	st.global.f64 	[%rd1], %fd28;
	ret;

}


// ===== COMPILED SASS (sm_100) =====

	.target	sm_100

	.elftype	@"ET_EXEC"


//--------------------- .note.nv.tkinfo           --------------------------
	.section	.note.nv.tkinfo,"",@"SHT_NOTE"
	.sectionflags	@"SHF_NOTE_NV_TKINFO"
	.tkinfo
        /*0018*/ 	.word	0x00000002
        /*0030*/ 	.string	""
        /*0030*/ 	.string	"ptxas"
        /*0030*/ 	.string	"Cuda compilation tools, release 13.0, V13.0.88"
        /*0030*/ 	.string	"Build cuda_13.0.r13.0/compiler.36424714_0"
        /*0030*/ 	.string	"-arch sm_100 -m 64 "



//--------------------- .note.nv.cuinfo           --------------------------
	.section	.note.nv.cuinfo,"",@"SHT_NOTE"
	.sectionflags	@"SHF_NOTE_NV_CUINFO"
        /*0018*/ 	.short	0x0002
        /*001a*/ 	.short	0x0064
        /*001c*/ 	.short	0x0082
	.zero		2


//--------------------- .nv.info                  --------------------------
	.section	.nv.info,"",@"SHT_CUDA_INFO"
	.align	4


	//----- nvinfo : EIATTR_REGCOUNT
	.align		4
        /*0000*/ 	.byte	0x04, 0x2f
        /*0002*/ 	.short	(.L_1 - .L_0)
	.align		4
.L_0:
        /*0004*/ 	.word	index@(_Z10sumVectorsPdS_i)
        /*0008*/ 	.word	0x0000000a


	//----- nvinfo : EIATTR_FRAME_SIZE
	.align		4
.L_1:
        /*000c*/ 	.byte	0x04, 0x11
        /*000e*/ 	.short	(.L_3 - .L_2)
	.align		4
.L_2:
        /*0010*/ 	.word	index@(_Z10sumVectorsPdS_i)
        /*0014*/ 	.word	0x00000000


	//----- nvinfo : EIATTR_REGCOUNT
	.align		4
.L_3:
        /*0018*/ 	.byte	0x04, 0x2f
        /*001a*/ 	.short	(.L_5 - .L_4)
	.align		4
.L_4:
        /*001c*/ 	.word	index@(_Z26computeOutputLocalGradientPdS_S_)
        /*0020*/ 	.word	0x00000010


	//----- nvinfo : EIATTR_FRAME_SIZE
	.align		4
.L_5:
        /*0024*/ 	.byte	0x04, 0x11
        /*0026*/ 	.short	(.L_7 - .L_6)
	.align		4
.L_6:
        /*0028*/ 	.word	index@(_Z26computeOutputLocalGradientPdS_S_)
        /*002c*/ 	.word	0x00000000


	//----- nvinfo : EIATTR_REGCOUNT
	.align		4
.L_7:
        /*0030*/ 	.byte	0x04, 0x2f
        /*0032*/ 	.short	(.L_9 - .L_8)
	.align		4
.L_8:
        /*0034*/ 	.word	index@(_Z22computeTotalDerivativediPdS_S_)
        /*0038*/ 	.word	0x0000000e


	//----- nvinfo : EIATTR_FRAME_SIZE
	.align		4
.L_9:
        /*003c*/ 	.byte	0x04, 0x11
        /*003e*/ 	.short	(.L_11 - .L_10)
	.align		4
.L_10:
        /*0040*/ 	.word	index@(_Z22computeTotalDerivativediPdS_S_)
        /*0044*/ 	.word	0x00000000


	//----- nvinfo : EIATTR_REGCOUNT
	.align		4
.L_11:
        /*0048*/ 	.byte	0x04, 0x2f
        /*004a*/ 	.short	(.L_13 - .L_12)
	.align		4
.L_12:
        /*004c*/ 	.word	index@(_Z21computeBiasDerivativedPdS_)
        /*0050*/ 	.word	0x0000000c


	//----- nvinfo : EIATTR_FRAME_SIZE
	.align		4
.L_13:
        /*0054*/ 	.byte	0x04, 0x11
        /*0056*/ 	.short	(.L_15 - .L_14)
	.align		4
.L_14:
        /*0058*/ 	.word	index@(_Z21computeBiasDerivativedPdS_)
        /*005c*/ 	.word	0x00000000


	//----- nvinfo : EIATTR_REGCOUNT
	.align		4
.L_15:
        /*0060*/ 	.byte	0x04, 0x2f
        /*0062*/ 	.short	(.L_17 - .L_16)
	.align		4
.L_16:
        /*0064*/ 	.word	index@(_Z26computeHiddenLocalGradientiPdS_S_S_)
        /*0068*/ 	.word	0x0000001e


	//----- nvinfo : EIATTR_FRAME_SIZE
	.align		4
.L_17:
        /*006c*/ 	.byte	0x04, 0x11
        /*006e*/ 	.short	(.L_19 - .L_18)
	.align		4
.L_18:
        /*0070*/ 	.word	index@(_Z26computeHiddenLocalGradientiPdS_S_S_)
        /*0074*/ 	.word	0x00000000


	//----- nvinfo : EIATTR_REGCOUNT
	.align		4
.L_19:
        /*0078*/ 	.byte	0x04, 0x2f
        /*007a*/ 	.short	(.L_21 - .L_20)
	.align		4
.L_20:
        /*007c*/ 	.word	index@(_Z10clearLayerPd)
        /*0080*/ 	.word	0x00000008


	//----- nvinfo : EIATTR_FRAME_SIZE
	.align		4
.L_21:
        /*0084*/ 	.byte	0x04, 0x11
        /*0086*/ 	.short	(.L_23 - .L_22)
	.align		4
.L_22:
        /*0088*/ 	.word	index@(_Z10clearLayerPd)
        /*008c*/ 	.word	0x00000000


	//----- nvinfo : EIATTR_REGCOUNT
	.align		4
.L_23:
        /*0090*/ 	.byte	0x04, 0x2f
        /*0092*/ 	.short	(.L_25 - .L_24)
	.align		4
.L_24:
        /*0094*/ 	.word	index@(_Z9sumArraysPdS_)
        /*0098*/ 	.word	0x0000000a


	//----- nvinfo : EIATTR_FRAME_SIZE
	.align		4
.L_25:
        /*009c*/ 	.byte	0x04, 0x11
        /*009e*/ 	.short	(.L_27 - .L_26)
	.align		4
.L_26:
        /*00a0*/ 	.word	index@(_Z9sumArraysPdS_)
        /*00a4*/ 	.word	0x00000000


	//----- nvinfo : EIATTR_REGCOUNT
	.align		4
.L_27:
        /*00a8*/ 	.byte	0x04, 0x2f
        /*00aa*/ 	.short	(.L_29 - .L_28)
	.align		4
.L_28:
        /*00ac*/ 	.word	index@(_Z14computeSigmoidPd)
        /*00b0*/ 	.word	0x00000010


	//----- nvinfo : EIATTR_FRAME_SIZE
	.align		4
.L_29:
        /*00b4*/ 	.byte	0x04, 0x11
        /*00b6*/ 	.short	(.L_31 - .L_30)
	.align		4
.L_30:
        /*00b8*/ 	.word	index@($__internal_0_$__cuda_sm20_dblrcp_rn_slowpath_v3)
        /*00bc*/ 	.word	0x00000000


	//----- nvinfo : EIATTR_FRAME_SIZE
	.align		4
.L_31:
        /*00c0*/ 	.byte	0x04, 0x11
        /*00c2*/ 	.short	(.L_33 - .L_32)
	.align		4
.L_32:
        /*00c4*/ 	.word	index@(_Z14computeSigmoidPd)
        /*00c8*/ 	.word	0x00000000


	//----- nvinfo : EIATTR_MIN_STACK_SIZE
	.align		4
.L_33:
        /*00cc*/ 	.byte	0x04, 0x12
        /*00ce*/ 	.short	(.L_35 - .L_34)
	.align		4
.L_34:
        /*00d0*/ 	.word	index@(_Z14computeSigmoidPd)
        /*00d4*/ 	.word	0x00000000


	//----- nvinfo : EIATTR_MIN_STACK_SIZE
	.align		4
.L_35:
        /*00d8*/ 	.byte	0x04, 0x12
        /*00da*/ 	.short	(.L_37 - .L_36)
	.align		4
.L_36:
        /*00dc*/ 	.word	index@(_Z9sumArraysPdS_)
        /*00e0*/ 	.word	0x00000000


	//----- nvinfo : EIATTR_MIN_STACK_SIZE
	.align		4
.L_37:
        /*00e4*/ 	.byte	0x04, 0x12
        /*00e6*/ 	.short	(.L_39 - .L_38)
	.align		4
.L_38:
        /*00e8*/ 	.word	index@(_Z10clearLayerPd)
        /*00ec*/ 	.word	0x00000000


	//----- nvinfo : EIATTR_MIN_STACK_SIZE
	.align		4
.L_39:
        /*00f0*/ 	.byte	0x04, 0x12
        /*00f2*/ 	.short	(.L_41 - .L_40)
	.align		4
.L_40:
        /*00f4*/ 	.word	index@(_Z26computeHiddenLocalGradientiPdS_S_S_)
        /*00f8*/ 	.word	0x00000000


	//----- nvinfo : EIATTR_MIN_STACK_SIZE
	.align		4
.L_41:
        /*00fc*/ 	.byte	0x04, 0x12
        /*00fe*/ 	.short	(.L_43 - .L_42)
	.align		4
.L_42:
        /*0100*/ 	.word	index@(_Z21computeBiasDerivativedPdS_)
        /*0104*/ 	.word	0x00000000


	//----- nvinfo : EIATTR_MIN_STACK_SIZE
	.align		4
.L_43:
        /*0108*/ 	.byte	0x04, 0x12
        /*010a*/ 	.short	(.L_45 - .L_44)
	.align		4
.L_44:
        /*010c*/ 	.word	index@(_Z22computeTotalDerivativediPdS_S_)
        /*0110*/ 	.word	0x00000000


	//----- nvinfo : EIATTR_MIN_STACK_SIZE
	.align		4
.L_45:
        /*0114*/ 	.byte	0x04, 0x12
        /*0116*/ 	.short	(.L_47 - .L_46)
	.align		4
.L_46:
        /*0118*/ 	.word	index@(_Z26computeOutputLocalGradientPdS_S_)
        /*011c*/ 	.word	0x00000000


	//----- nvinfo : EIATTR_MIN_STACK_SIZE
	.align		4
.L_47:
        /*0120*/ 	.byte	0x04, 0x12
        /*0122*/ 	.short	(.L_49 - .L_48)
	.align		4
.L_48:
        /*0124*/ 	.word	index@(_Z10sumVectorsPdS_i)
        /*0128*/ 	.word	0x00000000
.L_49:


//--------------------- .nv.compat                --------------------------
	.section	.nv.compat,"",@"SHT_CUDA_COMPAT_INFO"
	.align	4
        /*0000*/ 	.byte	0x02, 0x09, 0x00, 0x00, 0x02, 0x02, 0x01, 0x00, 0x02, 0x05, 0x05, 0x00, 0x03, 0x07, 0x01, 0x01
        /*0010*/ 	.byte	0x02, 0x03, 0x00, 0x00, 0x02, 0x06, 0x01, 0x00, 0x04, 0x0b, 0x08, 0x00, 0x01, 0x00, 0x00, 0x00
        /*0020*/ 	.byte	0x00, 0x00, 0x00, 0x00


//--------------------- .nv.info._Z14computeSigmoidPd --------------------------
	.section	.nv.info._Z14computeSigmoidPd,"",@"SHT_CUDA_INFO"
	.sectionflags	@""
	.align	4


	//----- nvinfo : EIATTR_CUDA_API_VERSION
	.align		4
        /*0000*/ 	.byte	0x04, 0x37
        /*0002*/ 	.short	(.L_51 - .L_50)
.L_50:
        /*0004*/ 	.word	0x00000082


	//----- nvinfo : EIATTR_KPARAM_INFO
	.align		4
.L_51:
        /*0008*/ 	.byte	0x04, 0x17
        /*000a*/ 	.short	(.L_53 - .L_52)
.L_52:
        /*000c*/ 	.word	0x00000000
        /*0010*/ 	.short	0x0000
        /*0012*/ 	.short	0x0000
        /*0014*/ 	.byte	0x00, 0xf5, 0x21, 0x00


	//----- nvinfo : EIATTR_SPARSE_MMA_MASK
	.align		4
.L_53:
        /*0018*/ 	.byte	0x03, 0x50
        /*001a*/ 	.short	0x0000


	//----- nvinfo : EIATTR_MAXREG_COUNT
	.align		4
        /*001c*/ 	.byte	0x03, 0x1b
        /*001e*/ 	.short	0x00ff


	//----- nvinfo : EIATTR_MERCURY_ISA_VERSION
	.align		4
        /*0020*/ 	.byte	0x03, 0x5f
        /*0022*/ 	.short	0x0101


	//----- nvinfo : EIATTR_VRC_CTA_INIT_COUNT
	.align		4
        /*0024*/ 	.byte	0x02, 0x4a
	.zero		1
	.zero		1


	//----- nvinfo : EIATTR_EXIT_INSTR_OFFSETS
	.align		4
        /*0028*/ 	.byte	0x04, 0x1c
        /*002a*/ 	.short	(.L_55 - .L_54)


	//   ....[0]....
.L_54:
        /*002c*/ 	.word	0x00000530


	//----- nvinfo : EIATTR_CRS_STACK_SIZE
	.align		4
.L_55:
        /*0030*/ 	.byte	0x04, 0x1e
        /*0032*/ 	.short	(.L_57 - .L_56)
.L_56:
        /*0034*/ 	.word	0x00000000


	//----- nvinfo : EIATTR_CBANK_PARAM_SIZE
	.align		4
.L_57:
        /*0038*/ 	.byte	0x03, 0x19
        /*003a*/ 	.short	0x0008


	//----- nvinfo : EIATTR_PARAM_CBANK
	.align		4
        /*003c*/ 	.byte	0x04, 0x0a
        /*003e*/ 	.short	(.L_59 - .L_58)
	.align		4
.L_58:
        /*0040*/ 	.word	index@(.nv.constant0._Z14computeSigmoidPd)
        /*0044*/ 	.short	0x0380
        /*0046*/ 	.short	0x0008


	//----- nvinfo : EIATTR_SW_WAR
	.align		4
.L_59:
        /*0048*/ 	.byte	0x04, 0x36
        /*004a*/ 	.short	(.L_61 - .L_60)
.L_60:
        /*004c*/ 	.word	0x00000008
.L_61:


//--------------------- .nv.info._Z9sumArraysPdS_ --------------------------
	.section	.nv.info._Z9sumArraysPdS_,"",@"SHT_CUDA_INFO"
	.sectionflags	@""
	.align	4


	//----- nvinfo : EIATTR_CUDA_API_VERSION
	.align		4
        /*0000*/ 	.byte	0x04, 0x37
        /*0002*/ 	.short	(.L_63 - .L_62)
.L_62:
        /*0004*/ 	.word	0x00000082


	//----- nvinfo : EIATTR_KPARAM_INFO
	.align		4
.L_63:
        /*0008*/ 	.byte	0x04, 0x17
        /*000a*/ 	.short	(.L_65 - .L_64)
.L_64:
        /*000c*/ 	.word	0x00000000
        /*0010*/ 	.short	0x0001
        /*0012*/ 	.short	0x0008
        /*0014*/ 	.byte	0x00, 0xf5, 0x21, 0x00


	//----- nvinfo : EIATTR_KPARAM_INFO
	.align		4
.L_65:
        /*0018*/ 	.byte	0x04, 0x17
        /*001a*/ 	.short	(.L_67 - .L_66)
.L_66:
        /*001c*/ 	.word	0x00000000
        /*0020*/ 	.short	0x0000
        /*0022*/ 	.short	0x0000
        /*0024*/ 	.byte	0x00, 0xf5, 0x21, 0x00


	//----- nvinfo : EIATTR_SPARSE_MMA_MASK
	.align		4
.L_67:
        /*0028*/ 	.byte	0x03, 0x50
        /*002a*/ 	.short	0x0000


	//----- nvinfo : EIATTR_MAXREG_COUNT
	.align		4
        /*002c*/ 	.byte	0x03, 0x1b
        /*002e*/ 	.short	0x00ff


	//----- nvinfo : EIATTR_MERCURY_ISA_VERSION
	.align		4
        /*0030*/ 	.byte	0x03, 0x5f
        /*0032*/ 	.short	0x0101


	//----- nvinfo : EIATTR_VRC_CTA_INIT_COUNT
	.align		4
        /*0034*/ 	.byte	0x02, 0x4a
	.zero		1
	.zero		1


	//----- nvinfo : EIATTR_EXIT_INSTR_OFFSETS
	.align		4
        /*0038*/ 	.byte	0x04, 0x1c
        /*003a*/ 	.short	(.L_69 - .L_68)


	//   ....[0]....
.L_68:
        /*003c*/ 	.word	0x000000b0


	//----- nvinfo : EIATTR_CBANK_PARAM_SIZE
	.align		4
.L_69:
        /*0040*/ 	.byte	0x03, 0x19
        /*0042*/ 	.short	0x0010


	//----- nvinfo : EIATTR_PARAM_CBANK
	.align		4
        /*0044*/ 	.byte	0x04, 0x0a
        /*0046*/ 	.short	(.L_71 - .L_70)
	.align		4
.L_70:
        /*0048*/ 	.word	index@(.nv.constant0._Z9sumArraysPdS_)
        /*004c*/ 	.short	0x0380
        /*004e*/ 	.short	0x0010


	//----- nvinfo : EIATTR_SW_WAR
	.align		4
.L_71:
        /*0050*/ 	.byte	0x04, 0x36
        /*0052*/ 	.short	(.L_73 - .L_72)
.L_72:
        /*0054*/ 	.word	0x00000008
.L_73:


//--------------------- .nv.info._Z10clearLayerPd --------------------------
	.section	.nv.info._Z10clearLayerPd,"",@"SHT_CUDA_INFO"
	.sectionflags	@""
	.align	4


	//----- nvinfo : EIATTR_CUDA_API_VERSION
	.align		4
        /*0000*/ 	.byte	0x04, 0x37
        /*0002*/ 	.short	(.L_75 - .L_74)
.L_74:
        /*0004*/ 	.word	0x00000082


	//----- nvinfo : EIATTR_KPARAM_INFO
	.align		4
.L_75:
        /*0008*/ 	.byte	0x04, 0x17
        /*000a*/ 	.short	(.L_77 - .L_76)
.L_76:
        /*000c*/ 	.word	0x00000000
        /*0010*/ 	.short	0x0000
        /*0012*/ 	.short	0x0000
        /*0014*/ 	.byte	0x00, 0xf5, 0x21, 0x00


	//----- nvinfo : EIATTR_SPARSE_MMA_MASK
	.align		4
.L_77:
        /*0018*/ 	.byte	0x03, 0x50
        /*001a*/ 	.short	0x0000


	//----- nvinfo : EIATTR_MAXREG_COUNT
	.align		4
        /*001c*/ 	.byte	0x03, 0x1b
        /*001e*/ 	.short	0x00ff


	//----- nvinfo : EIATTR_MERCURY_ISA_VERSION
	.align		4
        /*0020*/ 	.byte	0x03, 0x5f
        /*0022*/ 	.short	0x0101


	//----- nvinfo : EIATTR_VRC_CTA_INIT_COUNT
	.align		4
        /*0024*/ 	.byte	0x02, 0x4a
	.zero		1
	.zero		1


	//----- nvinfo : EIATTR_EXIT_INSTR_OFFSETS
	.align		4
        /*0028*/ 	.byte	0x04, 0x1c
        /*002a*/ 	.short	(.L_79 - .L_78)


	//   ....[0]....
.L_78:
        /*002c*/ 	.word	0x00000060


	//----- nvinfo : EIATTR_CBANK_PARAM_SIZE
	.align		4
.L_79:
        /*0030*/ 	.byte	0x03, 0x19
        /*0032*/ 	.short	0x0008


	//----- nvinfo : EIATTR_PARAM_CBANK
	.align		4
        /*0034*/ 	.byte	0x04, 0x0a
        /*0036*/ 	.short	(.L_81 - .L_80)
	.align		4
.L_80:
        /*0038*/ 	.word	index@(.nv.constant0._Z10clearLayerPd)
        /*003c*/ 	.short	0x0380
        /*003e*/ 	.short	0x0008


	//----- nvinfo : EIATTR_SW_WAR
	.align		4
.L_81:
        /*0040*/ 	.byte	0x04, 0x36
        /*0042*/ 	.short	(.L_83 - .L_82)
.L_82:
        /*0044*/ 	.word	0x00000008
.L_83:


//--------------------- .nv.info._Z26computeHiddenLocalGradientiPdS_S_S_ --------------------------
	.section	.nv.info._Z26computeHiddenLocalGradientiPdS_S_S_,"",@"SHT_CUDA_INFO"
	.sectionflags	@""
	.align	4


	//----- nvinfo : EIATTR_CUDA_API_VERSION
	.align		4
        /*0000*/ 	.byte	0x04, 0x37
        /*0002*/ 	.short	(.L_85 - .L_84)
.L_84:
        /*0004*/ 	.word	0x00000082


	//----- nvinfo : EIATTR_KPARAM_INFO
	.align		4
.L_85:
        /*0008*/ 	.byte	0x04, 0x17
        /*000a*/ 	.short	(.L_87 - .L_86)
.L_86:
        /*000c*/ 	.word	0x00000000
        /*0010*/ 	.short	0x0004
        /*0012*/ 	.short	0x0020
        /*0014*/ 	.byte	0x00, 0xf5, 0x21, 0x00


	//----- nvinfo : EIATTR_KPARAM_INFO
	.align		4
.L_87:
        /*0018*/ 	.byte	0x04, 0x17
        /*001a*/ 	.short	(.L_89 - .L_88)
.L_88:
        /*001c*/ 	.word	0x00000000
        /*0020*/ 	.short	0x0003
        /*0022*/ 	.short	0x0018
        /*0024*/ 	.byte	0x00, 0xf5, 0x21, 0x00


	//----- nvinfo : EIATTR_KPARAM_INFO
	.align		4
.L_89:
        /*0028*/ 	.byte	0x04, 0x17
        /*002a*/ 	.short	(.L_91 - .L_90)
.L_90:
        /*002c*/ 	.word	0x00000000
        /*0030*/ 	.short	0x0002
        /*0032*/ 	.short	0x0010
        /*0034*/ 	.byte	0x00, 0xf5, 0x21, 0x00


	//----- nvinfo : EIATTR_KPARAM_INFO
	.align		4
.L_91:
        /*0038*/ 	.byte	0x04, 0x17
        /*003a*/ 	.short	(.L_93 - .L_92)
.L_92:
        /*003c*/ 	.word	0x00000000
        /*0040*/ 	.short	0x0001
        /*0042*/ 	.short	0x0008
        /*0044*/ 	.byte	0x00, 0xf5, 0x21, 0x00


	//----- nvinfo : EIATTR_KPARAM_INFO
	.align		4
.L_93:
        /*0048*/ 	.byte	0x04, 0x17
        /*004a*/ 	.short	(.L_95 - .L_94)
.L_94:
        /*004c*/ 	.word	0x00000000
        /*0050*/ 	.short	0x0000
        /*0052*/ 	.short	0x0000
        /*0054*/ 	.byte	0x00, 0xf0, 0x11, 0x00


	//----- nvinfo : EIATTR_SPARSE_MMA_MASK
	.align		4
.L_95:
        /*0058*/ 	.byte	0x03, 0x50
        /*005a*/ 	.short	0x0000


	//----- nvinfo : EIATTR_MAXREG_COUNT
	.align		4
        /*005c*/ 	.byte	0x03, 0x1b
        /*005e*/ 	.short	0x00ff


	//----- nvinfo : EIATTR_MERCURY_ISA_VERSION
	.align		4
        /*0060*/ 	.byte	0x03, 0x5f
        /*0062*/ 	.short	0x0101


	//----- nvinfo : EIATTR_VRC_CTA_INIT_COUNT
	.align		4
        /*0064*/ 	.byte	0x02, 0x4a
	.zero		1
	.zero		1


	//----- nvinfo : EIATTR_EXIT_INSTR_OFFSETS
	.align		4
        /*0068*/ 	.byte	0x04, 0x1c
        /*006a*/ 	.short	(.L_97 - .L_96)


	//   ....[0]....
.L_96:
        /*006c*/ 	.word	0x00000bc0


	//----- nvinfo : EIATTR_CBANK_PARAM_SIZE
	.align		4
.L_97:
        /*0070*/ 	.byte	0x03, 0x19
        /*0072*/ 	.short	0x0028


	//----- nvinfo : EIATTR_PARAM_CBANK
	.align		4
        /*0074*/ 	.byte	0x04, 0x0a
        /*0076*/ 	.short	(.L_99 - .L_98)
	.align		4
.L_98:
        /*0078*/ 	.word	index@(.nv.constant0._Z26computeHiddenLocalGradientiPdS_S_S_)
        /*007c*/ 	.short	0x0380
        /*007e*/ 	.short	0x0028


	//----- nvinfo : EIATTR_SW_WAR
	.align		4
.L_99:
        /*0080*/ 	.byte	0x04, 0x36
        /*0082*/ 	.short	(.L_101 - .L_100)
.L_100:
        /*0084*/ 	.word	0x00000008
.L_101:


//--------------------- .nv.info._Z21computeBiasDerivativedPdS_ --------------------------
	.section	.nv.info._Z21computeBiasDerivativedPdS_,"",@"SHT_CUDA_INFO"
	.sectionflags	@""
	.align	4


	//----- nvinfo : EIATTR_CUDA_API_VERSION
	.align		4
        /*0000*/ 	.byte	0x04, 0x37
        /*0002*/ 	.short	(.L_103 - .L_102)
.L_102:
        /*0004*/ 	.word	0x00000082


	//----- nvinfo : EIATTR_KPARAM_INFO
	.align		4
.L_103:
        /*0008*/ 	.byte	0x04, 0x17
        /*000a*/ 	.short	(.L_105 - .L_104)
.L_104:
        /*000c*/ 	.word	0x00000000
        /*0010*/ 	.short	0x0002
        /*0012*/ 	.short	0x0010
        /*0014*/ 	.byte	0x00, 0xf5, 0x21, 0x00


	//----- nvinfo : EIATTR_KPARAM_INFO
	.align		4
.L_105:
        /*0018*/ 	.byte	0x04, 0x17
        /*001a*/ 	.short	(.L_107 - .L_106)
.L_106:
        /*001c*/ 	.word	0x00000000
        /*0020*/ 	.short	0x0001
        /*0022*/ 	.short	0x0008
        /*0024*/ 	.byte	0x00, 0xf5, 0x21, 0x00


	//----- nvinfo : EIATTR_KPARAM_INFO
	.align		4
.L_107:
        /*0028*/ 	.byte	0x04, 0x17
        /*002a*/ 	.short	(.L_109 - .L_108)
.L_108:
        /*002c*/ 	.word	0x00000000
        /*0030*/ 	.short	0x0000
        /*0032*/ 	.short	0x0000
        /*0034*/ 	.byte	0x00, 0xf0, 0x21, 0x00


	//----- nvinfo : EIATTR_SPARSE_MMA_MASK
	.align		4
.L_109:
        /*0038*/ 	.byte	0x03, 0x50
        /*003a*/ 	.short	0x0000


	//----- nvinfo : EIATTR_MAXREG_COUNT
	.align		4
        /*003c*/ 	.byte	0x03, 0x1b
        /*003e*/ 	.short	0x00ff


	//----- nvinfo : EIATTR_MERCURY_ISA_VERSION
	.align		4
        /*0040*/ 	.byte	0x03, 0x5f
        /*0042*/ 	.short	0x0101


	//----- nvinfo : EIATTR_VRC_CTA_INIT_COUNT
	.align		4
        /*0044*/ 	.byte	0x02, 0x4a
	.zero		1
	.zero		1


	//----- nvinfo : EIATTR_EXIT_INSTR_OFFSETS
	.align		4
        /*0048*/ 	.byte	0x04, 0x1c
        /*004a*/ 	.short	(.L_111 - .L_110)


	//   ....[0]....
.L_110:
        /*004c*/ 	.word	0x000000b0


	//----- nvinfo : EIATTR_CBANK_PARAM_SIZE
	.align		4
.L_111:
        /*0050*/ 	.byte	0x03, 0x19
        /*0052*/ 	.short	0x0018


	//----- nvinfo : EIATTR_PARAM_CBANK
	.align		4
        /*0054*/ 	.byte	0x04, 0x0a
        /*0056*/ 	.short	(.L_113 - .L_112)
	.align		4
.L_112:
        /*0058*/ 	.word	index@(.nv.constant0._Z21computeBiasDerivativedPdS_)
        /*005c*/ 	.short	0x0380
        /*005e*/ 	.short	0x0018


	//----- nvinfo : EIATTR_SW_WAR
	.align		4
.L_113:
        /*0060*/ 	.byte	0x04, 0x36
        /*0062*/ 	.short	(.L_115 - .L_114)
.L_114:
        /*0064*/ 	.word	0x00000008
.L_115:


//--------------------- .nv.info._Z22computeTotalDerivativediPdS_S_ --------------------------
	.section	.nv.info._Z22computeTotalDerivativediPdS_S_,"",@"SHT_CUDA_INFO"
	.sectionflags	@""
	.align	4


	//----- nvinfo : EIATTR_CUDA_API_VERSION
	.align		4
        /*0000*/ 	.byte	0x04, 0x37
        /*0002*/ 	.short	(.L_117 - .L_116)
.L_116:
        /*0004*/ 	.word	0x00000082


	//----- nvinfo : EIATTR_KPARAM_INFO
	.align		4
.L_117:
        /*0008*/ 	.byte	0x04, 0x17
        /*000a*/ 	.short	(.L_119 - .L_118)
.L_118:
        /*000c*/ 	.word	0x00000000
        /*0010*/ 	.short	0x0004
        /*0012*/ 	.short	0x0020
        /*0014*/ 	.byte	0x00, 0xf5, 0x21, 0x00


	//----- nvinfo : EIATTR_KPARAM_INFO
	.align		4
.L_119:
        /*0018*/ 	.byte	0x04, 0x17
        /*001a*/ 	.short	(.L_121 - .L_120)
.L_120:
        /*001c*/ 	.word	0x00000000
        /*0020*/ 	.short	0x0003
        /*0022*/ 	.short	0x0018
        /*0024*/ 	.byte	0x00, 0xf5, 0x21, 0x00


	//----- nvinfo : EIATTR_KPARAM_INFO
	.align		4
.L_121:
        /*0028*/ 	.byte	0x04, 0x17
        /*002a*/ 	.short	(.L_123 - .L_122)
.L_122:
        /*002c*/ 	.word	0x00000000
        /*0030*/ 	.short	0x0002
        /*0032*/ 	.short	0x0010
        /*0034*/ 	.byte	0x00, 0xf5, 0x21, 0x00


	//----- nvinfo : EIATTR_KPARAM_INFO
	.align		4
.L_123:
        /*0038*/ 	.byte	0x04, 0x17
        /*003a*/ 	.short	(.L_125 - .L_124)
.L_124:
        /*003c*/ 	.word	0x00000000
        /*0040*/ 	.short	0x0001
        /*0042*/ 	.short	0x0008
        /*0044*/ 	.byte	0x00, 0xf0, 0x11, 0x00


	//----- nvinfo : EIATTR_KPARAM_INFO
	.align		4
.L_125:
        /*0048*/ 	.byte	0x04, 0x17
        /*004a*/ 	.short	(.L_127 - .L_126)
.L_126:
        /*004c*/ 	.word	0x00000000
        /*0050*/ 	.short	0x0000
        /*0052*/ 	.short	0x0000
        /*0054*/ 	.byte	0x00, 0xf0, 0x21, 0x00


	//----- nvinfo : EIATTR_SPARSE_MMA_MASK
	.align		4
.L_127:
        /*0058*/ 	.byte	0x03, 0x50
        /*005a*/ 	.short	0x0000


	//----- nvinfo : EIATTR_MAXREG_COUNT
	.align		4
        /*005c*/ 	.byte	0x03, 0x1b
        /*005e*/ 	.short	0x00ff


	//----- nvinfo : EIATTR_MERCURY_ISA_VERSION
	.align		4
        /*0060*/ 	.byte	0x03, 0x5f
        /*0062*/ 	.short	0x0101


	//----- nvinfo : EIATTR_VRC_CTA_INIT_COUNT
	.align		4
        /*0064*/ 	.byte	0x02, 0x4a
	.zero		1
	.zero		1


	//----- nvinfo : EIATTR_EXIT_INSTR_OFFSETS
	.align		4
        /*0068*/ 	.byte	0x04, 0x1c
        /*006a*/ 	.short	(.L_129 - .L_128)


	//   ....[0]....
.L_128:
        /*006c*/ 	.word	0x00000120


	//----- nvinfo : EIATTR_CBANK_PARAM_SIZE
	.align		4
.L_129:
        /*0070*/ 	.byte	0x03, 0x19
        /*0072*/ 	.short	0x0028


	//----- nvinfo : EIATTR_PARAM_CBANK
	.align		4
        /*0074*/ 	.byte	0x04, 0x0a
        /*0076*/ 	.short	(.L_131 - .L_130)
	.align		4
.L_130:
        /*0078*/ 	.word	index@(.nv.constant0._Z22computeTotalDerivativediPdS_S_)
        /*007c*/ 	.short	0x0380
        /*007e*/ 	.short	0x0028


	//----- nvinfo : EIATTR_SW_WAR
	.align		4
.L_131:
        /*0080*/ 	.byte	0x04, 0x36
        /*0082*/ 	.short	(.L_133 - .L_132)
.L_132:
        /*0084*/ 	.word	0x00000008
.L_133:


//--------------------- .nv.info._Z26computeOutputLocalGradientPdS_S_ --------------------------
	.section	.nv.info._Z26computeOutputLocalGradientPdS_S_,"",@"SHT_CUDA_INFO"
	.sectionflags	@""
	.align	4


	//----- nvinfo : EIATTR_CUDA_API_VERSION
	.align		4
        /*0000*/ 	.byte	0x04, 0x37
        /*0002*/ 	.short	(.L_135 - .L_134)
.L_134:
        /*0004*/ 	.word	0x00000082


	//----- nvinfo : EIATTR_KPARAM_INFO
	.align		4
.L_135:
        /*0008*/ 	.byte	0x04, 0x17
        /*000a*/ 	.short	(.L_137 - .L_136)
.L_136:
        /*000c*/ 	.word	0x00000000
        /*0010*/ 	.short	0x0002
        /*0012*/ 	.short	0x0010
        /*0014*/ 	.byte	0x00, 0xf5, 0x21, 0x00


	//----- nvinfo : EIATTR_KPARAM_INFO
	.align		4
.L_137:
        /*0018*/ 	.byte	0x04, 0x17
        /*001a*/ 	.short	(.L_139 - .L_138)
.L_138:
        /*001c*/ 	.word	0x00000000
        /*0020*/ 	.short	0x0001
        /*0022*/ 	.short	0x0008
        /*0024*/ 	.byte	0x00, 0xf5, 0x21, 0x00


	//----- nvinfo : EIATTR_KPARAM_INFO
	.align		4
.L_139:
        /*0028*/ 	.byte	0x04, 0x17
        /*002a*/ 	.short	(.L_141 - .L_140)
.L_140:
        /*002c*/ 	.word	0x00000000
        /*0030*/ 	.short	0x0000
        /*0032*/ 	.short	0x0000
        /*0034*/ 	.byte	0x00, 0xf5, 0x21, 0x00


	//----- nvinfo : EIATTR_SPARSE_MMA_MASK
	.align		4
.L_141:
        /*0038*/ 	.byte	0x03, 0x50
        /*003a*/ 	.short	0x0000


	//----- nvinfo : EIATTR_MAXREG_COUNT
	.align		4
        /*003c*/ 	.byte	0x03, 0x1b
        /*003e*/ 	.short	0x00ff


	//----- nvinfo : EIATTR_MERCURY_ISA_VERSION
	.align		4
        /*0040*/ 	.byte	0x03, 0x5f
        /*0042*/ 	.short	0x0101


	//----- nvinfo : EIATTR_VRC_CTA_INIT_COUNT
	.align		4
        /*0044*/ 	.byte	0x02, 0x4a
	.zero		1
	.zero		1


	//----- nvinfo : EIATTR_EXIT_INSTR_OFFSETS
	.align		4
        /*0048*/ 	.byte	0x04, 0x1c
        /*004a*/ 	.short	(.L_143 - .L_142)


	//   ....[0]....
.L_142:
        /*004c*/ 	.word	0x00000100


	//----- nvinfo : EIATTR_CBANK_PARAM_SIZE
	.align		4
.L_143:
        /*0050*/ 	.byte	0x03, 0x19
        /*0052*/ 	.short	0x0018


	//----- nvinfo : EIATTR_PARAM_CBANK
	.align		4
        /*0054*/ 	.byte	0x04, 0x0a
        /*0056*/ 	.short	(.L_145 - .L_144)
	.align		4
.L_144:
        /*0058*/ 	.word	index@(.nv.constant0._Z26computeOutputLocalGradientPdS_S_)
        /*005c*/ 	.short	0x0380
        /*005e*/ 	.short	0x0018


	//----- nvinfo : EIATTR_SW_WAR
	.align		4
.L_145:
        /*0060*/ 	.byte	0x04, 0x36
        /*0062*/ 	.short	(.L_147 - .L_146)
.L_146:
        /*0064*/ 	.word	0x00000008
.L_147:


//--------------------- .nv.info._Z10sumVectorsPdS_i --------------------------
	.section	.nv.info._Z10sumVectorsPdS_i,"",@"SHT_CUDA_INFO"
	.sectionflags	@""
	.align	4


	//----- nvinfo : EIATTR_CUDA_API_VERSION
	.align		4
        /*0000*/ 	.byte	0x04, 0x37
        /*0002*/ 	.short	(.L_149 - .L_148)
.L_148:
        /*0004*/ 	.word	0x00000082


	//----- nvinfo : EIATTR_KPARAM_INFO
	.align		4
.L_149:
        /*0008*/ 	.byte	0x04, 0x17
        /*000a*/ 	.short	(.L_151 - .L_150)
.L_150:
        /*000c*/ 	.word	0x00000000
        /*0010*/ 	.short	0x0002
        /*0012*/ 	.short	0x0010
        /*0014*/ 	.byte	0x00, 0xf0, 0x11, 0x00


	//----- nvinfo : EIATTR_KPARAM_INFO
	.align		4
.L_151:
        /*0018*/ 	.byte	0x04, 0x17
        /*001a*/ 	.short	(.L_153 - .L_152)
.L_152:
        /*001c*/ 	.word	0x00000000
        /*0020*/ 	.short	0x0001
        /*0022*/ 	.short	0x0008
        /*0024*/ 	.byte	0x00, 0xf5, 0x21, 0x00


	//----- nvinfo : EIATTR_KPARAM_INFO
	.align		4
.L_153:
        /*0028*/ 	.byte	0x04, 0x17
        /*002a*/ 	.short	(.L_155 - .L_154)
.L_154:
        /*002c*/ 	.word	0x00000000
        /*0030*/ 	.short	0x0000
        /*0032*/ 	.short	0x0000
        /*0034*/ 	.byte	0x00, 0xf5, 0x21, 0x00


	//----- nvinfo : EIATTR_SPARSE_MMA_MASK
	.align		4
.L_155:
        /*0038*/ 	.byte	0x03, 0x50
        /*003a*/ 	.short	0x0000


	//----- nvinfo : EIATTR_MAXREG_COUNT
	.align		4
        /*003c*/ 	.byte	0x03, 0x1b
        /*003e*/ 	.short	0x00ff


	//----- nvinfo : EIATTR_MERCURY_ISA_VERSION
	.align		4
        /*0040*/ 	.byte	0x03, 0x5f
        /*0042*/ 	.short	0x0101


	//----- nvinfo : EIATTR_VRC_CTA_INIT_COUNT
	.align		4
        /*0044*/ 	.byte	0x02, 0x4a
	.zero		1
	.zero		1


	//----- nvinfo : EIATTR_EXIT_INSTR_OFFSETS
	.align		4
        /*0048*/ 	.byte	0x04, 0x1c
        /*004a*/ 	.short	(.L_157 - .L_156)


	//   ....[0]....
.L_156:
        /*004c*/ 	.word	0x00000070


	//   ....[1]....
        /*0050*/ 	.word	0x00000110


	//----- nvinfo : EIATTR_CBANK_PARAM_SIZE
	.align		4
.L_157:
        /*0054*/ 	.byte	0x03, 0x19
        /*0056*/ 	.short	0x0014


	//----- nvinfo : EIATTR_PARAM_CBANK
	.align		4
        /*0058*/ 	.byte	0x04, 0x0a
        /*005a*/ 	.short	(.L_159 - .L_158)
	.align		4
.L_158:
        /*005c*/ 	.word	index@(.nv.constant0._Z10sumVectorsPdS_i)
        /*0060*/ 	.short	0x0380
        /*0062*/ 	.short	0x0014


	//----- nvinfo : EIATTR_SW_WAR
	.align		4
.L_159:
        /*0064*/ 	.byte	0x04, 0x36
        /*0066*/ 	.short	(.L_161 - .L_160)
.L_160:
        /*0068*/ 	.word	0x00000008
.L_161:


//--------------------- .nv.callgraph             --------------------------
	.section	.nv.callgraph,"",@"SHT_CUDA_CALLGRAPH"
	.align	4
	.sectionentsize	8
	.align		4
        /*0000*/ 	.word	0x00000000
	.align		4
        /*0004*/ 	.word	0xffffffff
	.align		4
        /*0008*/ 	.word	0x00000000
	.align		4
        /*000c*/ 	.word	0xfffffffe
	.align		4
        /*0010*/ 	.word	0x00000000
	.align		4
        /*0014*/ 	.word	0xfffffffd
	.align		4
        /*0018*/ 	.word	0x00000000
	.align		4
        /*001c*/ 	.word	0xfffffffc


//--------------------- .text._Z14computeSigmoidPd --------------------------
	.section	.text._Z14computeSigmoidPd,"ax",@progbits
	.align	128
        .global         _Z14computeSigmoidPd
        .type           _Z14computeSigmoidPd,@function
        .size           _Z14computeSigmoidPd,(.L_x_22 - _Z14computeSigmoidPd)
        .other          _Z14computeSigmoidPd,@"STO_CUDA_ENTRY STV_DEFAULT"
_Z14computeSigmoidPd:
.text._Z14computeSigmoidPd:
[----:B------:R-:W-:Y:S01]  /*0000*/  LDC R1, c[0x0][0x37c] ;  /* 0x0000df00ff017b82 */ /* 0x000fe20000000800 */
[----:B------:R-:W0:Y:S07]  /*0010*/  S2R R5, SR_TID.X ;  /* 0x0000000000057919 */ /* 0x000e2e0000002100 */
[----:B------:R-:W0:Y:S01]  /*0020*/  LDC.64 R2, c[0x0][0x380] ;  /* 0x0000e000ff027b82 */ /* 0x000e220000000a00 */
[----:B------:R-:W1:Y:S01]  /*0030*/  LDCU.64 UR4, c[0x0][0x358] ;  /* 0x00006b00ff0477ac */ /* 0x000e620008000a00 */
[----:B0-----:R-:W-:-:S05]  /*0040*/  IMAD.WIDE.U32 R2, R5, 0x8, R2 ;  /* 0x0000000805027825 */ /* 0x001fca00078e0002 */
[----:B-1----:R-:W2:Y:S01]  /*0050*/  LDG.E.64 R4, desc[UR4][R2.64] ;  /* 0x0000000402047981 */ /* 0x002ea2000c1e1b00 */
[----:B------:R-:W-:Y:S01]  /*0060*/  IMAD.MOV.U32 R6, RZ, RZ, 0x652b82fe ;  /* 0x652b82feff067424 */ /* 0x000fe200078e00ff */
[----:B------:R-:W-:Y:S01]  /*0070*/  UMOV UR6, 0xfefa39ef ;  /* 0xfefa39ef00067882 */ /* 0x000fe20000000000 */
[----:B------:R-:W-:Y:S01]  /*0080*/  IMAD.MOV.U32 R7, RZ, RZ, 0x3ff71547 ;  /* 0x3ff71547ff077424 */ /* 0x000fe200078e00ff */
[----:B------:R-:W-:Y:S01]  /*0090*/  UMOV UR7, 0x3fe62e42 ;  /* 0x3fe62e4200077882 */ /* 0x000fe20000000000 */
[----:B------:R-:W-:Y:S04]  /*00a0*/  BSSY.RECONVERGENT B0, `(.L_x_0) ;  /* 0x0000037000007945 */ /* 0x000fe80003800200 */
[----:B--2---:R-:W-:Y:S02]  /*00b0*/  DFMA R6, R4, -R6, 6.75539944105574400000e+15 ;  /* 0x433800000406742b */ /* 0x004fe40000000806 */
[----:B------:R-:W-:-:S06]  /*00c0*/  DADD R12, -RZ, -R4 ;  /* 0x00000000ff0c7229 */ /* 0x000fcc0000000904 */
[----:B------:R-:W-:-:S04]  /*00d0*/  DADD R8, R6, -6.75539944105574400000e+15 ;  /* 0xc338000006087429 */ /* 0x000fc80000000000 */
[----:B------:R-:W-:-:S04]  /*00e0*/  FSETP.GEU.AND P0, PT, |R13|, 4.1917929649353027344, PT ;  /* 0x4086232b0d00780b */ /* 0x000fc80003f0e200 */
[----:B------:R-:W-:Y:S01]  /*00f0*/  DFMA R10, R8, -UR6, -R4 ;  /* 0x80000006080a7c2b */ /* 0x000fe20008000804 */
[----:B------:R-:W-:Y:S01]  /*0100*/  UMOV UR6, 0x3b39803f ;  /* 0x3b39803f00067882 */ /* 0x000fe20000000000 */
[----:B------:R-:W-:-:S06]  /*0110*/  UMOV UR7, 0x3c7abc9e ;  /* 0x3c7abc9e00077882 */ /* 0x000fcc0000000000 */
[----:B------:R-:W-:Y:S01]  /*0120*/  DFMA R8, R8, -UR6, R10 ;  /* 0x8000000608087c2b */ /* 0x000fe2000800000a */
[----:B------:R-:W-:Y:S01]  /*0130*/  UMOV UR6, 0x69ce2bdf ;  /* 0x69ce2bdf00067882 */ /* 0x000fe20000000000 */
[----:B------:R-:W-:Y:S01]  /*0140*/  IMAD.MOV.U32 R10, RZ, RZ, -0x35dec16 ;  /* 0xfca213eaff0a7424 */ /* 0x000fe200078e00ff */
[----:B------:R-:W-:Y:S01]  /*0150*/  UMOV UR7, 0x3e5ade15 ;  /* 0x3e5ade1500077882 */ /* 0x000fe20000000000 */
[----:B------:R-:W-:-:S06]  /*0160*/  IMAD.MOV.U32 R11, RZ, RZ, 0x3e928af3 ;  /* 0x3e928af3ff0b7424 */ /* 0x000fcc00078e00ff */
[----:B------:R-:W-:Y:S01]  /*0170*/  DFMA R10, R8, UR6, R10 ;  /* 0x00000006080a7c2b */ /* 0x000fe2000800000a */
[----:B------:R-:W-:Y:S01]  /*0180*/  UMOV UR6, 0x62401315 ;  /* 0x6240131500067882 */ /* 0x000fe20000000000 */
[----:B------:R-:W-:-:S06]  /*0190*/  UMOV UR7, 0x3ec71dee ;  /* 0x3ec71dee00077882 */ /* 0x000fcc0000000000 */
[----:B------:R-:W-:Y:S01]  /*01a0*/  DFMA R10, R8, R10, UR6 ;  /* 0x00000006080a7e2b */ /* 0x000fe2000800000a */
        /* <DEDUP_REMOVED lines=20> */
[----:B------:R-:W-:-:S08]  /*02f0*/  DFMA R10, R8, R10, UR6 ;  /* 0x00000006080a7e2b */ /* 0x000fd0000800000a */
[----:B------:R-:W-:-:S08]  /*0300*/  DFMA R10, R8, R10, 1 ;  /* 0x3ff00000080a742b */ /* 0x000fd0000000000a */
[----:B------:R-:W-:-:S10]  /*0310*/  DFMA R10, R8, R10, 1 ;  /* 0x3ff00000080a742b */ /* 0x000fd4000000000a */
[----:B------:R-:W-:Y:S01]  /*0320*/  LEA R9, R6, R11, 0x14 ;  /* 0x0000000b06097211 */ /* 0x000fe200078ea0ff */
[----:B------:R-:W-:Y:S01]  /*0330*/  IMAD.MOV.U32 R8, RZ, RZ, R10 ;  /* 0x000000ffff087224 */ /* 0x000fe200078e000a */
[----:B------:R-:W-:Y:S06]  /*0340*/  @!P0 BRA `(.L_x_1) ;  /* 0x0000000000308947 */ /* 0x000fec0003800000 */
[----:B------:R-:W-:Y:S01]  /*0350*/  FSETP.GEU.AND P1, PT, |R13|, 4.2275390625, PT ;  /* 0x408748000d00780b */ /* 0x000fe20003f2e200 */
[C---:B------:R-:W-:Y:S02]  /*0360*/  DADD R8, -R4.reuse, +INF ;  /* 0x7ff0000004087429 */ /* 0x040fe40000000100 */
[----:B------:R-:W-:-:S08]  /*0370*/  DSETP.GT.AND P0, PT, R4, RZ, PT ;  /* 0x000000ff0400722a */ /* 0x000fd00003f04000 */
[----:B------:R-:W-:Y:S02]  /*0380*/  FSEL R8, R8, RZ, !P0 ;  /* 0x000000ff08087208 */ /* 0x000fe40004000000 */
[----:B------:R-:W-:Y:S02]  /*0390*/  @!P1 LEA.HI R0, R6, R6, RZ, 0x1 ;  /* 0x0000000606009211 */ /* 0x000fe400078f08ff */
[----:B------:R-:W-:Y:S02]  /*03a0*/  FSEL R9, R9, RZ, !P0 ;  /* 0x000000ff09097208 */ /* 0x000fe40004000000 */
[----:B------:R-:W-:-:S05]  /*03b0*/  @!P1 SHF.R.S32.HI R5, RZ, 0x1, R0 ;  /* 0x00000001ff059819 */ /* 0x000fca0000011400 */
[----:B------:R-:W-:Y:S02]  /*03c0*/  @!P1 IMAD.IADD R4, R6, 0x1, -R5 ;  /* 0x0000000106049824 */ /* 0x000fe400078e0a05 */
[----:B------:R-:W-:-:S03]  /*03d0*/  @!P1 IMAD R11, R5, 0x100000, R11 ;  /* 0x00100000050b9824 */ /* 0x000fc600078e020b */
[----:B------:R-:W-:Y:S02]  /*03e0*/  @!P1 LEA R5, R4, 0x3ff00000, 0x14 ;  /* 0x3ff0000004059811 */ /* 0x000fe400078ea0ff */
[----:B------:R-:W-:-:S06]  /*03f0*/  @!P1 MOV R4, RZ ;  /* 0x000000ff00049202 */ /* 0x000fcc0000000f00 */
[----:B------:R-:W-:-:S11]  /*0400*/  @!P1 DMUL R8, R10, R4 ;  /* 0x000000040a089228 */ /* 0x000fd60000000000 */
.L_x_1:
[----:B------:R-:W-:Y:S05]  /*0410*/  BSYNC.RECONVERGENT B0 ;  /* 0x0000000000007941 */ /* 0x000fea0003800200 */
.L_x_0:
[----:B------:R-:W-:Y:S01]  /*0420*/  DADD R10, R8, 1 ;  /* 0x3ff00000080a7429 */ /* 0x000fe20000000000 */
[----:B------:R-:W-:Y:S05]  /*0430*/  BSSY.RECONVERGENT B0, `(.L_x_2) ;  /* 0x000000e000007945 */ /* 0x000fea0003800200 */
[----:B------:R-:W0:Y:S04]  /*0440*/  MUFU.RCP64H R5, R11 ;  /* 0x0000000b00057308 */ /* 0x000e280000001800 */
[----:B------:R-:W-:-:S05]  /*0450*/  VIADD R4, R11, 0x300402 ;  /* 0x003004020b047836 */ /* 0x000fca0000000000 */
[----:B------:R-:W-:Y:S01]  /*0460*/  FSETP.GEU.AND P0, PT, |R4|, 5.8789094863358348022e-39, PT ;  /* 0x004004020400780b */ /* 0x000fe20003f0e200 */
[----:B0-----:R-:W-:-:S08]  /*0470*/  DFMA R6, -R10, R4, 1 ;  /* 0x3ff000000a06742b */ /* 0x001fd00000000104 */
[----:B------:R-:W-:-:S08]  /*0480*/  DFMA R6, R6, R6, R6 ;  /* 0x000000060606722b */ /* 0x000fd00000000006 */
[----:B------:R-:W-:-:S08]  /*0490*/  DFMA R6, R4, R6, R4 ;  /* 0x000000060406722b */ /* 0x000fd00000000004 */
[----:B------:R-:W-:-:S08]  /*04a0*/  DFMA R8, -R10, R6, 1 ;  /* 0x3ff000000a08742b */ /* 0x000fd00000000106 */
[----:B------:R-:W-:Y:S01]  /*04b0*/  DFMA R6, R6, R8, R6 ;  /* 0x000000080606722b */ /* 0x000fe20000000006 */
[----:B------:R-:W-:Y:S10]  /*04c0*/  @P0 BRA `(.L_x_3) ;  /* 0x0000000000100947 */ /* 0x000ff40003800000 */
[----:B------:R-:W-:-:S05]  /*04d0*/  LOP3.LUT R0, R11, 0x7fffffff, RZ, 0xc0, !PT ;  /* 0x7fffffff0b007812 */ /* 0x000fca00078ec0ff */
[----:B------:R-:W-:Y:S01]  /*04e0*/  VIADD R8, R0, 0xfff00000 ;  /* 0xfff0000000087836 */ /* 0x000fe20000000000 */
[----:B------:R-:W-:-:S07]  /*04f0*/  MOV R0, 0x510 ;  /* 0x0000051000007802 */ /* 0x000fce0000000f00 */
[----:B------:R-:W-:Y:S05]  /*0500*/  CALL.REL.NOINC `($__internal_0_$__cuda_sm20_dblrcp_rn_slowpath_v3) ;  /* 0x00000000000c7944 */ /* 0x000fea0003c00000 */
.L_x_3:
[----:B------:R-:W-:Y:S05]  /*0510*/  BSYNC.RECONVERGENT B0 ;  /* 0x0000000000007941 */ /* 0x000fea0003800200 */
.L_x_2:
[----:B------:R-:W-:Y:S01]  /*0520*/  STG.E.64 desc[UR4][R2.64], R6 ;  /* 0x0000000602007986 */ /* 0x000fe2000c101b04 */
[----:B------:R-:W-:Y:S05]  /*0530*/  EXIT ;  /* 0x000000000000794d */ /* 0x000fea0003800000 */
        .weak           $__internal_0_$__cuda_sm20_dblrcp_rn_slowpath_v3
        .type           $__internal_0_$__cuda_sm20_dblrcp_rn_slowpath_v3,@function
        .size           $__internal_0_$__cuda_sm20_dblrcp_rn_slowpath_v3,(.L_x_22 - $__internal_0_$__cuda_sm20_dblrcp_rn_slowpath_v3)
$__internal_0_$__cuda_sm20_dblrcp_rn_slowpath_v3:
[----:B------:R-:W-:Y:S01]  /*0540*/  IMAD.MOV.U32 R4, RZ, RZ, R10 ;  /* 0x000000ffff047224 */ /* 0x000fe200078e000a */
[----:B------:R-:W-:Y:S01]  /*0550*/  MOV R5, R11 ;  /* 0x0000000b00057202 */ /* 0x000fe20000000f00 */
[----:B------:R-:W-:Y:S05]  /*0560*/  BSSY.RECONVERGENT B1, `(.L_x_4) ;  /* 0x0000024000017945 */ /* 0x000fea0003800200 */
[----:B------:R-:W-:-:S14]  /*0570*/  DSETP.GTU.AND P0, PT, |R4|, +INF , PT ;  /* 0x7ff000000400742a */ /* 0x000fdc0003f0c200 */
[----:B------:R-:W-:Y:S05]  /*0580*/  @P0 BRA `(.L_x_5) ;  /* 0x00000000007c0947 */ /* 0x000fea0003800000 */
[----:B------:R-:W-:-:S05]  /*0590*/  LOP3.LUT R10, R11, 0x7fffffff, RZ, 0xc0, !PT ;  /* 0x7fffffff0b0a7812 */ /* 0x000fca00078ec0ff */
[----:B------:R-:W-:-:S05]  /*05a0*/  VIADD R6, R10, 0xffffffff ;  /* 0xffffffff0a067836 */ /* 0x000fca0000000000 */
[----:B------:R-:W-:-:S13]  /*05b0*/  ISETP.GE.U32.AND P0, PT, R6, 0x7fefffff, PT ;  /* 0x7fefffff0600780c */ /* 0x000fda0003f06070 */
[----:B------:R-:W-:Y:S01]  /*05c0*/  @P0 LOP3.LUT R7, R5, 0x7ff00000, RZ, 0x3c, !PT ;  /* 0x7ff0000005070812 */ /* 0x000fe200078e3cff */
[----:B------:R-:W-:Y:S01]  /*05d0*/  @P0 IMAD.MOV.U32 R6, RZ, RZ, RZ ;  /* 0x000000ffff060224 */ /* 0x000fe200078e00ff */
[----:B------:R-:W-:Y:S06]  /*05e0*/  @P0 BRA `(.L_x_6) ;  /* 0x00000000006c0947 */ /* 0x000fec0003800000 */
[----:B------:R-:W-:-:S13]  /*05f0*/  ISETP.GE.U32.AND P0, PT, R10, 0x1000001, PT ;  /* 0x010000010a00780c */ /* 0x000fda0003f06070 */
[----:B------:R-:W-:Y:S05]  /*0600*/  @!P0 BRA `(.L_x_7) ;  /* 0x0000000000348947 */ /* 0x000fea0003800000 */
[----:B------:R-:W-:Y:S01]  /*0610*/  VIADD R7, R5, 0xc0200000 ;  /* 0xc020000005077836 */ /* 0x000fe20000000000 */
[----:B------:R-:W-:-:S03]  /*0620*/  MOV R6, R4 ;  /* 0x0000000400067202 */ /* 0x000fc60000000f00 */
[----:B------:R-:W0:Y:S03]  /*0630*/  MUFU.RCP64H R9, R7 ;  /* 0x0000000700097308 */ /* 0x000e260000001800 */
[----:B0-----:R-:W-:-:S08]  /*0640*/  DFMA R10, -R6, R8, 1 ;  /* 0x3ff00000060a742b */ /* 0x001fd00000000108 */
[----:B------:R-:W-:-:S08]  /*0650*/  DFMA R10, R10, R10, R10 ;  /* 0x0000000a0a0a722b */ /* 0x000fd0000000000a */
[----:B------:R-:W-:-:S08]  /*0660*/  DFMA R10, R8, R10, R8 ;  /* 0x0000000a080a722b */ /* 0x000fd00000000008 */
[----:B------:R-:W-:-:S08]  /*0670*/  DFMA R8, -R6, R10, 1 ;  /* 0x3ff000000608742b */ /* 0x000fd0000000010a */
[----:B------:R-:W-:-:S08]  /*0680*/  DFMA R8, R10, R8, R10 ;  /* 0x000000080a08722b */ /* 0x000fd0000000000a */
[----:B------:R-:W-:-:S08]  /*0690*/  DMUL R8, R8, 2.2250738585072013831e-308 ;  /* 0x0010000008087828 */ /* 0x000fd00000000000 */
[----:B------:R-:W-:-:S08]  /*06a0*/  DFMA R4, -R4, R8, 1 ;  /* 0x3ff000000404742b */ /* 0x000fd00000000108 */
[----:B------:R-:W-:-:S08]  /*06b0*/  DFMA R4, R4, R4, R4 ;  /* 0x000000040404722b */ /* 0x000fd00000000004 */
[----:B------:R-:W-:Y:S01]  /*06c0*/  DFMA R6, R8, R4, R8 ;  /* 0x000000040806722b */ /* 0x000fe20000000008 */
[----:B------:R-:W-:Y:S10]  /*06d0*/  BRA `(.L_x_6) ;  /* 0x0000000000307947 */ /* 0x000ff40003800000 */
.L_x_7:
[----:B------:R-:W-:Y:S01]  /*06e0*/  DMUL R4, R4, 8.11296384146066816958e+31 ;  /* 0x4690000004047828 */ /* 0x000fe20000000000 */
[----:B------:R-:W-:-:S05]  /*06f0*/  IMAD.MOV.U32 R6, RZ, RZ, R8 ;  /* 0x000000ffff067224 */ /* 0x000fca00078e0008 */
[----:B------:R-:W0:Y:S02]  /*0700*/  MUFU.RCP64H R7, R5 ;  /* 0x0000000500077308 */ /* 0x000e240000001800 */
[----:B0-----:R-:W-:-:S08]  /*0710*/  DFMA R8, -R4, R6, 1 ;  /* 0x3ff000000408742b */ /* 0x001fd00000000106 */
[----:B------:R-:W-:-:S08]  /*0720*/  DFMA R8, R8, R8, R8 ;  /* 0x000000080808722b */ /* 0x000fd00000000008 */
[----:B------:R-:W-:-:S08]  /*0730*/  DFMA R8, R6, R8, R6 ;  /* 0x000000080608722b */ /* 0x000fd00000000006 */
[----:B------:R-:W-:-:S08]  /*0740*/  DFMA R6, -R4, R8, 1 ;  /* 0x3ff000000406742b */ /* 0x000fd00000000108 */
[----:B------:R-:W-:-:S08]  /*0750*/  DFMA R6, R8, R6, R8 ;  /* 0x000000060806722b */ /* 0x000fd00000000008 */
[----:B------:R-:W-:Y:S01]  /*0760*/  DMUL R6, R6, 8.11296384146066816958e+31 ;  /* 0x4690000006067828 */ /* 0x000fe20000000000 */
[----:B------:R-:W-:Y:S10]  /*0770*/  BRA `(.L_x_6) ;  /* 0x0000000000087947 */ /* 0x000ff40003800000 */
.L_x_5:
[----:B------:R-:W-:Y:S01]  /*0780*/  LOP3.LUT R7, R5, 0x80000, RZ, 0xfc, !PT ;  /* 0x0008000005077812 */ /* 0x000fe200078efcff */
[----:B------:R-:W-:-:S07]  /*0790*/  IMAD.MOV.U32 R6, RZ, RZ, R4 ;  /* 0x000000ffff067224 */ /* 0x000fce00078e0004 */
.L_x_6:
[----:B------:R-:W-:Y:S05]  /*07a0*/  BSYNC.RECONVERGENT B1 ;  /* 0x0000000000017941 */ /* 0x000fea0003800200 */
.L_x_4:
[----:B------:R-:W-:Y:S01]  /*07b0*/  MOV R4, R0 ;  /* 0x0000000000047202 */ /* 0x000fe20000000f00 */
[----:B------:R-:W-:-:S04]  /*07c0*/  IMAD.MOV.U32 R5, RZ, RZ, 0x0 ;  /* 0x00000000ff057424 */ /* 0x000fc800078e00ff */
[----:B------:R-:W-:Y:S05]  /*07d0*/  RET.REL.NODEC R4 `(_Z14computeSigmoidPd) ;  /* 0xfffffff804087950 */ /* 0x000fea0003c3ffff */
.L_x_8:
[----:B------:R-:W-:-:S00]  /*07e0*/  BRA `(.L_x_8) ;  /* 0xfffffffc00fc7947 */ /* 0x000fc0000383ffff */
[----:B------:R-:W-:-:S00]  /*07f0*/  NOP ;  /* 0x0000000000007918 */ /* 0x000fc00000000000 */
        /* <DEDUP_REMOVED lines=8> */
.L_x_22:


//--------------------- .text._Z9sumArraysPdS_    --------------------------
	.section	.text._Z9sumArraysPdS_,"ax",@progbits
	.align	128
        .global         _Z9sumArraysPdS_
        .type           _Z9sumArraysPdS_,@function
        .size           _Z9sumArraysPdS_,(.L_x_24 - _Z9sumArraysPdS_)
        .other          _Z9sumArraysPdS_,@"STO_CUDA_ENTRY STV_DEFAULT"
_Z9sumArraysPdS_:
.text._Z9sumArraysPdS_:
[----:B------:R-:W-:Y:S01]  /*0000*/  LDC R1, c[0x0][0x37c] ;  /* 0x0000df00ff017b82 */ /* 0x000fe20000000800 */
[----:B------:R-:W0:Y:S07]  /*0010*/  S2R R7, SR_TID.X ;  /* 0x0000000000077919 */ /* 0x000e2e0000002100 */
[----:B------:R-:W0:Y:S01]  /*0020*/  LDC.64 R2, c[0x0][0x388] ;  /* 0x0000e200ff027b82 */ /* 0x000e220000000a00 */
[----:B------:R-:W1:Y:S07]  /*0030*/  LDCU.64 UR4, c[0x0][0x358] ;  /* 0x00006b00ff0477ac */ /* 0x000e6e0008000a00 */
[----:B------:R-:W2:Y:S01]  /*0040*/  LDC.64 R4, c[0x0][0x380] ;  /* 0x0000e000ff047b82 */ /* 0x000ea20000000a00 */
[----:B0-----:R-:W-:-:S04]  /*0050*/  IMAD.WIDE.U32 R2, R7, 0x8, R2 ;  /* 0x0000000807027825 */ /* 0x001fc800078e0002 */
[----:B--2---:R-:W-:Y:S02]  /*0060*/  IMAD.WIDE.U32 R4, R7, 0x8, R4 ;  /* 0x0000000807047825 */ /* 0x004fe400078e0004 */
[----:B-1----:R-:W2:Y:S04]  /*0070*/  LDG.E.64 R2, desc[UR4][R2.64] ;  /* 0x0000000402027981 */ /* 0x002ea8000c1e1b00 */
[----:B------:R-:W2:Y:S02]  /*0080*/  LDG.E.64 R6, desc[UR4][R4.64] ;  /* 0x0000000404067981 */ /* 0x000ea4000c1e1b00 */
[----:B--2---:R-:W-:-:S07]  /*0090*/  DADD R6, R2, R6 ;  /* 0x0000000002067229 */ /* 0x004fce0000000006 */
[----:B------:R-:W-:Y:S01]  /*00a0*/  STG.E.64 desc[UR4][R4.64], R6 ;  /* 0x0000000604007986 */ /* 0x000fe2000c101b04 */
[----:B------:R-:W-:Y:S05]  /*00b0*/  EXIT ;  /* 0x000000000000794d */ /* 0x000fea0003800000 */
.L_x_9:
        /* <DEDUP_REMOVED lines=12> */
.L_x_24:


//--------------------- .text._Z10clearLayerPd    --------------------------
	.section	.text._Z10clearLayerPd,"ax",@progbits
	.align	128
        .global         _Z10clearLayerPd
        .type           _Z10clearLayerPd,@function
        .size           _Z10clearLayerPd,(.L_x_25 - _Z10clearLayerPd)
        .other          _Z10clearLayerPd,@"STO_CUDA_ENTRY STV_DEFAULT"
_Z10clearLayerPd:
.text._Z10clearLayerPd:
[----:B------:R-:W-:Y:S01]  /*0000*/  LDC R1, c[0x0][0x37c] ;  /* 0x0000df00ff017b82 */ /* 0x000fe20000000800 */
[----:B------:R-:W0:Y:S07]  /*0010*/  S2R R5, SR_TID.X ;  /* 0x0000000000057919 */ /* 0x000e2e0000002100 */
[----:B------:R-:W0:Y:S01]  /*0020*/  LDC.64 R2, c[0x0][0x380] ;  /* 0x0000e000ff027b82 */ /* 0x000e220000000a00 */
[----:B------:R-:W1:Y:S01]  /*0030*/  LDCU.64 UR4, c[0x0][0x358] ;  /* 0x00006b00ff0477ac */ /* 0x000e620008000a00 */
[----:B0-----:R-:W-:-:S05]  /*0040*/  IMAD.WIDE.U32 R2, R5, 0x8, R2 ;  /* 0x0000000805027825 */ /* 0x001fca00078e0002 */
[----:B-1----:R-:W-:Y:S01]  /*0050*/  STG.E.64 desc[UR4][R2.64], RZ ;  /* 0x000000ff02007986 */ /* 0x002fe2000c101b04 */
[----:B------:R-:W-:Y:S05]  /*0060*/  EXIT ;  /* 0x000000000000794d */ /* 0x000fea0003800000 */
.L_x_10:
        /* <DEDUP_REMOVED lines=9> */
.L_x_25:


//--------------------- .text._Z26computeHiddenLocalGradientiPdS_S_S_ --------------------------
	.section	.text._Z26computeHiddenLocalGradientiPdS_S_S_,"ax",@progbits
	.align	128
        .global         _Z26computeHiddenLocalGradientiPdS_S_S_
        .type           _Z26computeHiddenLocalGradientiPdS_S_S_,@function
        .size           _Z26computeHiddenLocalGradientiPdS_S_S_,(.L_x_26 - _Z26computeHiddenLocalGradientiPdS_S_S_)
        .other          _Z26computeHiddenLocalGradientiPdS_S_S_,@"STO_CUDA_ENTRY STV_DEFAULT"
_Z26computeHiddenLocalGradientiPdS_S_S_:
.text._Z26computeHiddenLocalGradientiPdS_S_S_:
[----:B------:R-:W-:Y:S01]  /*0000*/  LDC R1, c[0x0][0x37c] ;  /* 0x0000df00ff017b82 */ /* 0x000fe20000000800 */
[----:B------:R-:W0:Y:S07]  /*0010*/  S2R R0, SR_TID.X ;  /* 0x0000000000007919 */ /* 0x000e2e0000002100 */
[----:B------:R-:W0:Y:S01]  /*0020*/  LDC.64 R2, c[0x0][0x388] ;  /* 0x0000e200ff027b82 */ /* 0x000e220000000a00 */
[----:B------:R-:W1:Y:S01]  /*0030*/  LDCU.64 UR10, c[0x0][0x358] ;  /* 0x00006b00ff0a77ac */ /* 0x000e620008000a00 */
[----:B------:R-:W2:Y:S01]  /*0040*/  LDCU UR6, c[0x0][0x380] ;  /* 0x00007000ff0677ac */ /* 0x000ea20008000800 */
[----:B0-----:R-:W-:-:S06]  /*0050*/  IMAD.WIDE.U32 R2, R0, 0x8, R2 ;  /* 0x0000000800027825 */ /* 0x001fcc00078e0002 */
[----:B-1----:R-:W5:Y:S01]  /*0060*/  LDG.E.64 R2, desc[UR10][R2.64] ;  /* 0x0000000a02027981 */ /* 0x002f62000c1e1b00 */
[----:B--2---:R-:W-:Y:S01]  /*0070*/  UISETP.GE.AND UP0, UPT, UR6, 0x1, UPT ;  /* 0x000000010600788c */ /* 0x004fe2000bf06270 */
[----:B------:R-:W-:-:S08]  /*0080*/  CS2R R10, SRZ ;  /* 0x00000000000a7805 */ /* 0x000fd0000001ff00 */
[----:B------:R-:W-:Y:S05]  /*0090*/  BRA.U !UP0, `(.L_x_11) ;  /* 0x0000000908b07547 */ /* 0x000fea000b800000 */
[----:B------:R-:W-:Y:S02]  /*00a0*/  UISETP.GE.U32.AND UP1, UPT, UR6, 0x10, UPT ;  /* 0x000000100600788c */ /* 0x000fe4000bf26070 */
[----:B------:R-:W-:Y:S01]  /*00b0*/  IMAD R6, R0, UR6, RZ ;  /* 0x0000000600067c24 */ /* 0x000fe2000f8e02ff */
[----:B------:R-:W-:Y:S01]  /*00c0*/  ULOP3.LUT UR7, UR6, 0xf, URZ, 0xc0, !UPT ;  /* 0x0000000f06077892 */ /* 0x000fe2000f8ec0ff */
[----:B------:R-:W-:Y:S01]  /*00d0*/  IMAD.MOV.U32 R7, RZ, RZ, RZ ;  /* 0x000000ffff077224 */ /* 0x000fe200078e00ff */
[----:B------:R-:W-:Y:S02]  /*00e0*/  CS2R R10, SRZ ;  /* 0x00000000000a7805 */ /* 0x000fe4000001ff00 */
[----:B------:R-:W-:Y:S02]  /*00f0*/  UISETP.NE.AND UP0, UPT, UR7, URZ, UPT ;  /* 0x000000ff0700728c */ /* 0x000fe4000bf05270 */
[----:B------:R-:W-:Y:S09]  /*0100*/  BRA.U !UP1, `(.L_x_12) ;  /* 0x0000000509207547 */ /* 0x000ff2000b800000 */
[----:B------:R-:W0:Y:S01]  /*0110*/  LDC.64 R4, c[0x0][0x390] ;  /* 0x0000e400ff047b82 */ /* 0x000e220000000a00 */
[----:B------:R-:W1:Y:S01]  /*0120*/  LDCU.64 UR4, c[0x0][0x3a0] ;  /* 0x00007400ff0477ac */ /* 0x000e620008000a00 */
[----:B------:R-:W-:Y:S01]  /*0130*/  CS2R R10, SRZ ;  /* 0x00000000000a7805 */ /* 0x000fe2000001ff00 */
[----:B------:R-:W-:-:S04]  /*0140*/  ULOP3.LUT UR8, UR6, 0x7ffffff0, URZ, 0xc0, !UPT ;  /* 0x7ffffff006087892 */ /* 0x000fc8000f8ec0ff */
[----:B------:R-:W-:Y:S02]  /*0150*/  UIADD3 UR9, UPT, UPT, -UR8, URZ, URZ ;  /* 0x000000ff08097290 */ /* 0x000fe4000fffe1ff */
[----:B------:R-:W-:Y:S01]  /*0160*/  MOV R7, UR8 ;  /* 0x0000000800077c02 */ /* 0x000fe20008000f00 */
[----:B-1----:R-:W-:-:S04]  /*0170*/  UIADD3 UR4, UP1, UPT, UR4, 0x40, URZ ;  /* 0x0000004004047890 */ /* 0x002fc8000ff3e0ff */
[----:B------:R-:W-:Y:S01]  /*0180*/  UIADD3.X UR5, UPT, UPT, URZ, UR5, URZ, UP1, !UPT ;  /* 0x00000005ff057290 */ /* 0x000fe20008ffe4ff */
[----:B0-----:R-:W-:-:S04]  /*0190*/  IMAD.WIDE.U32 R4, R6, 0x8, R4 ;  /* 0x0000000806047825 */ /* 0x001fc800078e0004 */
[----:B------:R-:W-:Y:S01]  /*01a0*/  IMAD.U32 R18, RZ, RZ, UR4 ;  /* 0x00000004ff127e24 */ /* 0x000fe2000f8e00ff */
[----:B------:R-:W-:Y:S01]  /*01b0*/  IADD3 R12, P0, PT, R4, 0x40, RZ ;  /* 0x00000040040c7810 */ /* 0x000fe20007f1e0ff */
[----:B------:R-:W-:-:S04]  /*01c0*/  IMAD.U32 R19, RZ, RZ, UR5 ;  /* 0x00000005ff137e24 */ /* 0x000fc8000f8e00ff */
[----:B------:R-:W-:-:S08]  /*01d0*/  IMAD.X R13, RZ, RZ, R5, P0 ;  /* 0x000000ffff0d7224 */ /* 0x000fd000000e0605 */
.L_x_13:
[----:B------:R-:W-:Y:S01]  /*01e0*/  MOV R4, R18 ;  /* 0x0000001200047202 */ /* 0x000fe20000000f00 */
[----:B------:R-:W-:Y:S01]  /*01f0*/  IMAD.MOV.U32 R5, RZ, RZ, R19 ;  /* 0x000000ffff057224 */ /* 0x000fe200078e0013 */
[----:B------:R-:W-:Y:S01]  /*0200*/  MOV R8, R12 ;  /* 0x0000000c00087202 */ /* 0x000fe20000000f00 */
[----:B------:R-:W-:-:S03]  /*0210*/  IMAD.MOV.U32 R9, RZ, RZ, R13 ;  /* 0x000000ffff097224 */ /* 0x000fc600078e000d */
[----:B------:R-:W2:Y:S04]  /*0220*/  LDG.E.64 R14, desc[UR10][R4.64+-0x40] ;  /* 0xffffc00a040e7981 */ /* 0x000ea8000c1e1b00 */
[----:B------:R-:W2:Y:S04]  /*0230*/  LDG.E.64 R16, desc[UR10][R8.64+-0x40] ;  /* 0xffffc00a08107981 */ /* 0x000ea8000c1e1b00 */
[----:B------:R-:W3:Y:S04]  /*0240*/  LDG.E.64 R12, desc[UR10][R4.64+-0x38] ;  /* 0xffffc80a040c7981 */ /* 0x000ee8000c1e1b00 */
[----:B------:R-:W3:Y:S04]  /*0250*/  LDG.E.64 R22, desc[UR10][R8.64+-0x38] ;  /* 0xffffc80a08167981 */ /* 0x000ee8000c1e1b00 */
[----:B------:R-:W4:Y:S04]  /*0260*/  LDG.E.64 R18, desc[UR10][R4.64+-0x30] ;  /* 0xffffd00a04127981 */ /* 0x000f28000c1e1b00 */
[----:B------:R-:W4:Y:S01]  /*0270*/  LDG.E.64 R20, desc[UR10][R8.64+-0x30] ;  /* 0xffffd00a08147981 */ /* 0x000f22000c1e1b00 */
[----:B--2---:R-:W-:-:S03]  /*0280*/  DFMA R10, R14, R16, R10 ;  /* 0x000000100e0a722b */ /* 0x004fc6000000000a */
[----:B------:R-:W2:Y:S04]  /*0290*/  LDG.E.64 R14, desc[UR10][R4.64+-0x28] ;  /* 0xffffd80a040e7981 */ /* 0x000ea8000c1e1b00 */
[----:B------:R-:W2:Y:S01]  /*02a0*/  LDG.E.64 R16, desc[UR10][R8.64+-0x28] ;  /* 0xffffd80a08107981 */ /* 0x000ea2000c1e1b00 */
[----:B---3--:R-:W-:-:S03]  /*02b0*/  DFMA R22, R12, R22, R10 ;  /* 0x000000160c16722b */ /* 0x008fc6000000000a */
[----:B------:R-:W3:Y:S04]  /*02c0*/  LDG.E.64 R10, desc[UR10][R4.64+-0x20] ;  /* 0xffffe00a040a7981 */ /* 0x000ee8000c1e1b00 */
[----:B------:R-:W3:Y:S01]  /*02d0*/  LDG.E.64 R12, desc[UR10][R8.64+-0x20] ;  /* 0xffffe00a080c7981 */ /* 0x000ee2000c1e1b00 */
[----:B----4-:R-:W-:-:S03]  /*02e0*/  DFMA R22, R18, R20, R22 ;  /* 0x000000141216722b */ /* 0x010fc60000000016 */
        /* <DEDUP_REMOVED lines=32> */
[----:B------:R-:W-:Y:S01]  /*04f0*/  UIADD3 UR9, UPT, UPT, UR9, 0x10, URZ ;  /* 0x0000001009097890 */ /* 0x000fe2000fffe0ff */
[----:B---3--:R-:W-:Y:S01]  /*0500*/  DFMA R10, R10, R12, R22 ;  /* 0x0000000c0a0a722b */ /* 0x008fe20000000016 */
[----:B------:R-:W-:Y:S02]  /*0510*/  IADD3 R12, P1, PT, R8, 0x80, RZ ;  /* 0x00000080080c7810 */ /* 0x000fe40007f3e0ff */
[----:B------:R-:W-:-:S03]  /*0520*/  UISETP.NE.AND UP1, UPT, UR9, URZ, UPT ;  /* 0x000000ff0900728c */ /* 0x000fc6000bf25270 */
[----:B------:R-:W-:Y:S02]  /*0530*/  IMAD.X R13, RZ, RZ, R9, P1 ;  /* 0x000000ffff0d7224 */ /* 0x000fe400008e0609 */
[----:B----4-:R-:W-:Y:S01]  /*0540*/  DFMA R10, R18, R20, R10 ;  /* 0x00000014120a722b */ /* 0x010fe2000000000a */
[----:B------:R-:W-:-:S04]  /*0550*/  IADD3 R18, P0, PT, R4, 0x80, RZ ;  /* 0x0000008004127810 */ /* 0x000fc80007f1e0ff */
[----:B------:R-:W-:-:S03]  /*0560*/  IADD3.X R19, PT, PT, RZ, R5, RZ, P0, !PT ;  /* 0x00000005ff137210 */ /* 0x000fc600007fe4ff */
[----:B--2---:R-:W-:Y:S01]  /*0570*/  DFMA R10, R16, R14, R10 ;  /* 0x0000000e100a722b */ /* 0x004fe2000000000a */
[----:B------:R-:W-:Y:S10]  /*0580*/  BRA.U UP1, `(.L_x_13) ;  /* 0xfffffffd01147547 */ /* 0x000ff4000b83ffff */
.L_x_12:
[----:B------:R-:W-:Y:S05]  /*0590*/  BRA.U !UP0, `(.L_x_11) ;  /* 0x0000000508707547 */ /* 0x000fea000b800000 */
[----:B------:R-:W-:Y:S02]  /*05a0*/  UISETP.GE.U32.AND UP0, UPT, UR7, 0x8, UPT ;  /* 0x000000080700788c */ /* 0x000fe4000bf06070 */
[----:B------:R-:W-:-:S04]  /*05b0*/  ULOP3.LUT UR5, UR6, 0x7, URZ, 0xc0, !UPT ;  /* 0x0000000706057892 */ /* 0x000fc8000f8ec0ff */
[----:B------:R-:W-:-:S03]  /*05c0*/  UISETP.NE.AND UP1, UPT, UR5, URZ, UPT ;  /* 0x000000ff0500728c */ /* 0x000fc6000bf25270 */
[----:B------:R-:W-:Y:S08]  /*05d0*/  BRA.U !UP0, `(.L_x_14) ;  /* 0x00000001088c7547 */ /* 0x000ff0000b800000 */
[----:B------:R-:W0:Y:S01]  /*05e0*/  LDC.64 R18, c[0x0][0x390] ;  /* 0x0000e400ff127b82 */ /* 0x000e220000000a00 */
[----:B------:R-:W-:Y:S01]  /*05f0*/  IADD3 R5, PT, PT, R6, R7, RZ ;  /* 0x0000000706057210 */ /* 0x000fe20007ffe0ff */
[----:B------:R-:W1:Y:S06]  /*0600*/  LDCU.64 UR8, c[0x0][0x390] ;  /* 0x00007200ff0877ac */ /* 0x000e6c0008000a00 */
[----:B------:R-:W2:Y:S01]  /*0610*/  LDC.64 R8, c[0x0][0x3a0] ;  /* 0x0000e800ff087b82 */ /* 0x000ea20000000a00 */
[----:B0-----:R-:W-:-:S06]  /*0620*/  IMAD.WIDE.U32 R18, R5, 0x8, R18 ;  /* 0x0000000805127825 */ /* 0x001fcc00078e0012 */
[----:B------:R-:W3:Y:S01]  /*0630*/  LDG.E.64 R18, desc[UR10][R18.64] ;  /* 0x0000000a12127981 */ /* 0x000ee2000c1e1b00 */
[----:B--2---:R-:W-:-:S05]  /*0640*/  IMAD.WIDE.U32 R8, R7, 0x8, R8 ;  /* 0x0000000807087825 */ /* 0x004fca00078e0008 */
[----:B------:R-:W3:Y:S01]  /*0650*/  LDG.E.64 R20, desc[UR10][R8.64] ;  /* 0x0000000a08147981 */ /* 0x000ee2000c1e1b00 */
[----:B------:R-:W-:-:S03]  /*0660*/  IADD3 R5, P0, PT, R6, R7, RZ ;  /* 0x0000000706057210 */ /* 0x000fc60007f1e0ff */
[----:B------:R-:W2:Y:S02]  /*0670*/  LDG.E.64 R14, desc[UR10][R8.64+0x10] ;  /* 0x0000100a080e7981 */ /* 0x000ea4000c1e1b00 */
[----:B------:R-:W-:Y:S01]  /*0680*/  IMAD.X R12, RZ, RZ, RZ, P0 ;  /* 0x000000ffff0c7224 */ /* 0x000fe200000e06ff */
[C---:B-1----:R-:W-:Y:S01]  /*0690*/  LEA R4, P0, R5.reuse, UR8, 0x3 ;  /* 0x0000000805047c11 */ /* 0x042fe2000f8018ff */
[----:B------:R-:W4:Y:S03]  /*06a0*/  LDG.E.64 R24, desc[UR10][R8.64+0x38] ;  /* 0x0000380a08187981 */ /* 0x000f26000c1e1b00 */
[----:B------:R-:W-:Y:S02]  /*06b0*/  LEA.HI.X R5, R5, UR9, R12, 0x3, P0 ;  /* 0x0000000905057c11 */ /* 0x000fe400080f1c0c */
[----:B------:R-:W2:Y:S04]  /*06c0*/  LDG.E.64 R12, desc[UR10][R8.64+0x8] ;  /* 0x0000080a080c7981 */ /* 0x000ea8000c1e1b00 */
[----:B------:R-:W2:Y:S04]  /*06d0*/  LDG.E.64 R22, desc[UR10][R4.64+0x8] ;  /* 0x0000080a04167981 */ /* 0x000ea8000c1e1b00 */
[----:B------:R-:W4:Y:S04]  /*06e0*/  LDG.E.64 R16, desc[UR10][R4.64+0x10] ;  /* 0x0000100a04107981 */ /* 0x000f28000c1e1b00 */
[----:B------:R-:W4:Y:S01]  /*06f0*/  LDG.E.64 R26, desc[UR10][R4.64+0x38] ;  /* 0x0000380a041a7981 */ /* 0x000f22000c1e1b00 */
[----:B---3--:R-:W-:-:S03]  /*0700*/  DFMA R10, R20, R18, R10 ;  /* 0x00000012140a722b */ /* 0x008fc6000000000a */
[----:B------:R-:W3:Y:S04]  /*0710*/  LDG.E.64 R18, desc[UR10][R8.64+0x18] ;  /* 0x0000180a08127981 */ /* 0x000ee8000c1e1b00 */
[----:B------:R-:W3:Y:S01]  /*0720*/  LDG.E.64 R20, desc[UR10][R4.64+0x18] ;  /* 0x0000180a04147981 */ /* 0x000ee2000c1e1b00 */
[----:B--2---:R-:W-:-:S03]  /*0730*/  DFMA R22, R12, R22, R10 ;  /* 0x000000160c16722b */ /* 0x004fc6000000000a */
[----:B------:R-:W2:Y:S04]  /*0740*/  LDG.E.64 R10, desc[UR10][R8.64+0x20] ;  /* 0x0000200a080a7981 */ /* 0x000ea8000c1e1b00 */
[----:B------:R-:W2:Y:S01]  /*0750*/  LDG.E.64 R12, desc[UR10][R4.64+0x20] ;  /* 0x0000200a040c7981 */ /* 0x000ea2000c1e1b00 */
[----:B----4-:R-:W-:-:S03]  /*0760*/  DFMA R22, R14, R16, R22 ;  /* 0x000000100e16722b */ /* 0x010fc60000000016 */
[----:B------:R-:W4:Y:S04]  /*0770*/  LDG.E.64 R14, desc[UR10][R8.64+0x28] ;  /* 0x0000280a080e7981 */ /* 0x000f28000c1e1b00 */
[----:B------:R-:W4:Y:S01]  /*0780*/  LDG.E.64 R16, desc[UR10][R4.64+0x28] ;  /* 0x0000280a04107981 */ /* 0x000f22000c1e1b00 */
[----:B---3--:R-:W-:-:S03]  /*0790*/  DFMA R22, R18, R20, R22 ;  /* 0x000000141216722b */ /* 0x008fc60000000016 */
[----:B------:R-:W3:Y:S04]  /*07a0*/  LDG.E.64 R18, desc[UR10][R8.64+0x30] ;  /* 0x0000300a08127981 */ /* 0x000ee8000c1e1b00 */
[----:B------:R-:W3:Y:S01]  /*07b0*/  LDG.E.64 R20, desc[UR10][R4.64+0x30] ;  /* 0x0000300a04147981 */ /* 0x000ee2000c1e1b00 */
[----:B--2---:R-:W-:-:S08]  /*07c0*/  DFMA R10, R10, R12, R22 ;  /* 0x0000000c0a0a722b */ /* 0x004fd00000000016 */
[----:B----4-:R-:W-:Y:S01]  /*07d0*/  DFMA R10, R14, R16, R10 ;  /* 0x000000100e0a722b */ /* 0x010fe2000000000a */
[----:B------:R-:W-:-:S07]  /*07e0*/  IADD3 R7, PT, PT, R7, 0x8, RZ ;  /* 0x0000000807077810 */ /* 0x000fce0007ffe0ff */
[----:B---3--:R-:W-:-:S08]  /*07f0*/  DFMA R10, R18, R20, R10 ;  /* 0x00000014120a722b */ /* 0x008fd0000000000a */
[----:B------:R-:W-:-:S11]  /*0800*/  DFMA R10, R24, R26, R10 ;  /* 0x0000001a180a722b */ /* 0x000fd6000000000a */
.L_x_14:
[----:B------:R-:W-:Y:S05]  /*0810*/  BRA.U !UP1, `(.L_x_11) ;  /* 0x0000000109d07547 */ /* 0x000fea000b800000 */
[----:B------:R-:W-:Y:S02]  /*0820*/  UISETP.GE.U32.AND UP0, UPT, UR5, 0x4, UPT ;  /* 0x000000040500788c */ /* 0x000fe4000bf06070 */
[----:B------:R-:W-:-:S04]  /*0830*/  ULOP3.LUT UR4, UR6, 0x3, URZ, 0xc0, !UPT ;  /* 0x0000000306047892 */ /* 0x000fc8000f8ec0ff */
[----:B------:R-:W-:-:S03]  /*0840*/  UISETP.NE.AND UP1, UPT, UR4, URZ, UPT ;  /* 0x000000ff0400728c */ /* 0x000fc6000bf25270 */
[----:B------:R-:W-:Y:S08]  /*0850*/  BRA.U !UP0, `(.L_x_15) ;  /* 0x00000001085c7547 */ /* 0x000ff0000b800000 */
[----:B------:R-:W0:Y:S01]  /*0860*/  LDC.64 R4, c[0x0][0x390] ;  /* 0x0000e400ff047b82 */ /* 0x000e220000000a00 */
[----:B------:R-:W1:Y:S01]  /*0870*/  LDCU.64 UR6, c[0x0][0x390] ;  /* 0x00007200ff0677ac */ /* 0x000e620008000a00 */
[C---:B------:R-:W-:Y:S01]  /*0880*/  IMAD.IADD R9, R6.reuse, 0x1, R7 ;  /* 0x0000000106097824 */ /* 0x040fe200078e0207 */
[----:B------:R-:W-:-:S04]  /*0890*/  IADD3 R12, P0, PT, R6, R7, RZ ;  /* 0x00000007060c7210 */ /* 0x000fc80007f1e0ff */
[----:B------:R-:W-:Y:S01]  /*08a0*/  IADD3.X R13, PT, PT, RZ, RZ, RZ, P0, !PT ;  /* 0x000000ffff0d7210 */ /* 0x000fe200007fe4ff */
[----:B------:R-:W2:Y:S01]  /*08b0*/  LDC.64 R26, c[0x0][0x3a0] ;  /* 0x0000e800ff1a7b82 */ /* 0x000ea20000000a00 */
[----:B-1----:R-:W-:Y:S01]  /*08c0*/  LEA R20, P0, R12, UR6, 0x3 ;  /* 0x000000060c147c11 */ /* 0x002fe2000f8018ff */
[----:B0-----:R-:W-:-:S04]  /*08d0*/  IMAD.WIDE.U32 R4, R9, 0x8, R4 ;  /* 0x0000000809047825 */ /* 0x001fc800078e0004 */
[----:B--2---:R-:W-:Y:S02]  /*08e0*/  IMAD.WIDE.U32 R26, R7, 0x8, R26 ;  /* 0x00000008071a7825 */ /* 0x004fe400078e001a */
[----:B------:R-:W2:Y:S01]  /*08f0*/  LDG.E.64 R4, desc[UR10][R4.64] ;  /* 0x0000000a04047981 */ /* 0x000ea2000c1e1b00 */
[----:B------:R-:W-:-:S03]  /*0900*/  LEA.HI.X R21, R12, UR7, R13, 0x3, P0 ;  /* 0x000000070c157c11 */ /* 0x000fc600080f1c0d */
[----:B------:R-:W2:Y:S04]  /*0910*/  LDG.E.64 R8, desc[UR10][R26.64] ;  /* 0x0000000a1a087981 */ /* 0x000ea8000c1e1b00 */
[----:B------:R-:W3:Y:S04]  /*0920*/  LDG.E.64 R12, desc[UR10][R26.64+0x8] ;  /* 0x0000080a1a0c7981 */ /* 0x000ee8000c1e1b00 */
[----:B------:R-:W3:Y:S04]  /*0930*/  LDG.E.64 R14, desc[UR10][R20.64+0x8] ;  /* 0x0000080a140e7981 */ /* 0x000ee8000c1e1b00 */
[----:B------:R-:W4:Y:S04]  /*0940*/  LDG.E.64 R16, desc[UR10][R26.64+0x10] ;  /* 0x0000100a1a107981 */ /* 0x000f28000c1e1b00 */
[----:B------:R-:W4:Y:S04]  /*0950*/  LDG.E.64 R18, desc[UR10][R20.64+0x10] ;  /* 0x0000100a14127981 */ /* 0x000f28000c1e1b00 */
[----:B------:R-:W4:Y:S04]  /*0960*/  LDG.E.64 R22, desc[UR10][R26.64+0x18] ;  /* 0x0000180a1a167981 */ /* 0x000f28000c1e1b00 */
[----:B------:R-:W4:Y:S01]  /*0970*/  LDG.E.64 R24, desc[UR10][R20.64+0x18] ;  /* 0x0000180a14187981 */ /* 0x000f22000c1e1b00 */
[----:B------:R-:W-:Y:S01]  /*0980*/  VIADD R7, R7, 0x4 ;  /* 0x0000000407077836 */ /* 0x000fe20000000000 */
[----:B--2---:R-:W-:-:S08]  /*0990*/  DFMA R8, R8, R4, R10 ;  /* 0x000000040808722b */ /* 0x004fd0000000000a */
[----:B---3--:R-:W-:-:S08]  /*09a0*/  DFMA R8, R12, R14, R8 ;  /* 0x0000000e0c08722b */ /* 0x008fd00000000008 */
[----:B----4-:R-:W-:-:S08]  /*09b0*/  DFMA R8, R16, R18, R8 ;  /* 0x000000121008722b */ /* 0x010fd00000000008 */
[----:B------:R-:W-:-:S11]  /*09c0*/  DFMA R10, R22, R24, R8 ;  /* 0x00000018160a722b */ /* 0x000fd60000000008 */
.L_x_15:
[----:B------:R-:W-:Y:S05]  /*09d0*/  BRA.U !UP1, `(.L_x_11) ;  /* 0x0000000109607547 */ /* 0x000fea000b800000 */
[----:B------:R-:W0:Y:S01]  /*09e0*/  LDC.64 R4, c[0x0][0x390] ;  /* 0x0000e400ff047b82 */ /* 0x000e220000000a00 */
[----:B------:R-:W-:Y:S01]  /*09f0*/  IADD3 R13, PT, PT, R6, R7, RZ ;  /* 0x00000007060d7210 */ /* 0x000fe20007ffe0ff */
[----:B------:R-:W-:-:S06]  /*0a00*/  UIADD3 UR4, UPT, UPT, -UR4, URZ, URZ ;  /* 0x000000ff04047290 */ /* 0x000fcc000fffe1ff */
[----:B------:R-:W1:Y:S01]  /*0a10*/  LDC.64 R8, c[0x0][0x3a0] ;  /* 0x0000e800ff087b82 */ /* 0x000e620000000a00 */
[----:B0-----:R-:W-:-:S04]  /*0a20*/  IMAD.WIDE.U32 R4, R13, 0x8, R4 ;  /* 0x000000080d047825 */ /* 0x001fc800078e0004 */
[----:B------:R-:W-:Y:S01]  /*0a30*/  IMAD.MOV.U32 R12, RZ, RZ, R4 ;  /* 0x000000ffff0c7224 */ /* 0x000fe200078e0004 */
[----:B------:R-:W-:Y:S01]  /*0a40*/  MOV R13, R5 ;  /* 0x00000005000d7202 */ /* 0x000fe20000000f00 */
[----:B-1----:R-:W-:-:S04]  /*0a50*/  IMAD.WIDE.U32 R6, R7, 0x8, R8 ;  /* 0x0000000807067825 */ /* 0x002fc800078e0008 */
[----:B------:R-:W-:Y:S01]  /*0a60*/  IMAD.MOV.U32 R8, RZ, RZ, R6 ;  /* 0x000000ffff087224 */ /* 0x000fe200078e0006 */
[----:B------:R-:W-:-:S07]  /*0a70*/  MOV R9, R7 ;  /* 0x0000000700097202 */ /* 0x000fce0000000f00 */
.L_x_16:
[----:B------:R-:W-:Y:S01]  /*0a80*/  IMAD.MOV.U32 R4, RZ, RZ, R8 ;  /* 0x000000ffff047224 */ /* 0x000fe200078e0008 */
[----:B------:R-:W-:Y:S01]  /*0a90*/  MOV R5, R9 ;  /* 0x0000000900057202 */ /* 0x000fe20000000f00 */
[----:B------:R-:W-:Y:S01]  /*0aa0*/  IMAD.MOV.U32 R6, RZ, RZ, R12 ;  /* 0x000000ffff067224 */ /* 0x000fe200078e000c */
[----:B------:R-:W-:-:S04]  /*0ab0*/  MOV R7, R13 ;  /* 0x0000000d00077202 */ /* 0x000fc80000000f00 */
[----:B------:R-:W2:Y:S04]  /*0ac0*/  LDG.E.64 R4, desc[UR10][R4.64] ;  /* 0x0000000a04047981 */ /* 0x000ea8000c1e1b00 */
[----:B------:R-:W2:Y:S01]  /*0ad0*/  LDG.E.64 R6, desc[UR10][R6.64] ;  /* 0x0000000a06067981 */ /* 0x000ea2000c1e1b00 */
[----:B------:R-:W-:Y:S01]  /*0ae0*/  UIADD3 UR4, UPT, UPT, UR4, 0x1, URZ ;  /* 0x0000000104047890 */ /* 0x000fe2000fffe0ff */
[----:B------:R-:W-:Y:S02]  /*0af0*/  IADD3 R12, P0, PT, R12, 0x8, RZ ;  /* 0x000000080c0c7810 */ /* 0x000fe40007f1e0ff */
[----:B------:R-:W-:Y:S01]  /*0b00*/  IADD3 R8, P1, PT, R8, 0x8, RZ ;  /* 0x0000000808087810 */ /* 0x000fe20007f3e0ff */
[----:B------:R-:W-:Y:S02]  /*0b10*/  UISETP.NE.AND UP0, UPT, UR4, URZ, UPT ;  /* 0x000000ff0400728c */ /* 0x000fe4000bf05270 */
[----:B------:R-:W-:Y:S01]  /*0b20*/  IMAD.X R13, RZ, RZ, R13, P0 ;  /* 0x000000ffff0d7224 */ /* 0x000fe200000e060d */
[----:B------:R-:W-:Y:S01]  /*0b30*/  IADD3.X R9, PT, PT, RZ, R9, RZ, P1, !PT ;  /* 0x00000009ff097210 */ /* 0x000fe20000ffe4ff */
[----:B--2---:R-:W-:-:S05]  /*0b40*/  DFMA R10, R4, R6, R10 ;  /* 0x00000006040a722b */ /* 0x004fca000000000a */
[----:B------:R-:W-:Y:S06]  /*0b50*/  BRA.U UP0, `(.L_x_16) ;  /* 0xfffffffd00c87547 */ /* 0x000fec000b83ffff */
.L_x_11:
[----:B------:R-:W0:Y:S01]  /*0b60*/  LDC.64 R6, c[0x0][0x398] ;  /* 0x0000e600ff067b82 */ /* 0x000e220000000a00 */
[----:B-----5:R-:W-:-:S08]  /*0b70*/  DADD R4, -R2, 1 ;  /* 0x3ff0000002047429 */ /* 0x020fd00000000100 */
[----:B------:R-:W-:-:S08]  /*0b80*/  DMUL R4, R2, R4 ;  /* 0x0000000402047228 */ /* 0x000fd00000000000 */
[----:B------:R-:W-:Y:S01]  /*0b90*/  DMUL R4, R4, R10 ;  /* 0x0000000a04047228 */ /* 0x000fe20000000000 */
[----:B0-----:R-:W-:-:S06]  /*0ba0*/  IMAD.WIDE.U32 R2, R0, 0x8, R6 ;  /* 0x0000000800027825 */ /* 0x001fcc00078e0006 */
[----:B------:R-:W-:Y:S01]  /*0bb0*/  STG.E.64 desc[UR10][R2.64], R4 ;  /* 0x0000000402007986 */ /* 0x000fe2000c101b0a */
[----:B------:R-:W-:Y:S05]  /*0bc0*/  EXIT ;  /* 0x000000000000794d */ /* 0x000fea0003800000 */
.L_x_17:
        /* <DEDUP_REMOVED lines=11> */
.L_x_26:


//--------------------- .text._Z21computeBiasDerivativedPdS_ --------------------------
	.section	.text._Z21computeBiasDerivativedPdS_,"ax",@progbits
	.align	128
        .global         _Z21computeBiasDerivativedPdS_
        .type           _Z21computeBiasDerivativedPdS_,@function
        .size           _Z21computeBiasDerivativedPdS_,(.L_x_27 - _Z21computeBiasDerivativedPdS_)
        .other          _Z21computeBiasDerivativedPdS_,@"STO_CUDA_ENTRY STV_DEFAULT"
_Z21computeBiasDerivativedPdS_:
.text._Z21computeBiasDerivativedPdS_:
[----:B------:R-:W-:Y:S01]  /*0000*/  LDC R1, c[0x0][0x37c] ;  /* 0x0000df00ff017b82 */ /* 0x000fe20000000800 */
[----:B------:R-:W0:Y:S07]  /*0010*/  S2R R9, SR_TID.X ;  /* 0x0000000000097919 */ /* 0x000e2e0000002100 */
[----:B------:R-:W0:Y:S01]  /*0020*/  LDC.64 R2, c[0x0][0x388] ;  /* 0x0000e200ff027b82 */ /* 0x000e220000000a00 */
[----:B------:R-:W1:Y:S07]  /*0030*/  LDCU.64 UR4, c[0x0][0x358] ;  /* 0x00006b00ff0477ac */ /* 0x000e6e0008000a00 */
[----:B------:R-:W2:Y:S08]  /*0040*/  LDC.64 R4, c[0x0][0x380] ;  /* 0x0000e000ff047b82 */ /* 0x000eb00000000a00 */
[----:B------:R-:W3:Y:S01]  /*0050*/  LDC.64 R6, c[0x0][0x390] ;  /* 0x0000e400ff067b82 */ /* 0x000ee20000000a00 */
[----:B0-----:R-:W-:-:S06]  /*0060*/  IMAD.WIDE.U32 R2, R9, 0x8, R2 ;  /* 0x0000000809027825 */ /* 0x001fcc00078e0002 */
[----:B-1----:R-:W2:Y:S01]  /*0070*/  LDG.E.64 R2, desc[UR4][R2.64] ;  /* 0x0000000402027981 */ /* 0x002ea2000c1e1b00 */
[----:B---3--:R-:W-:Y:S01]  /*0080*/  IMAD.WIDE.U32 R6, R9, 0x8, R6 ;  /* 0x0000000809067825 */ /* 0x008fe200078e0006 */
[----:B--2---:R-:W-:-:S07]  /*0090*/  DMUL R4, R2, -R4 ;  /* 0x8000000402047228 */ /* 0x004fce0000000000 */
[----:B------:R-:W-:Y:S01]  /*00a0*/  STG.E.64 desc[UR4][R6.64], R4 ;  /* 0x0000000406007986 */ /* 0x000fe2000c101b04 */
[----:B------:R-:W-:Y:S05]  /*00b0*/  EXIT ;  /* 0x000000000000794d */ /* 0x000fea0003800000 */
.L_x_18:
        /* <DEDUP_REMOVED lines=12> */
.L_x_27:


//--------------------- .text._Z22computeTotalDerivativediPdS_S_ --------------------------
	.section	.text._Z22computeTotalDerivativediPdS_S_,"ax",@progbits
	.align	128
        .global         _Z22computeTotalDerivativediPdS_S_
        .type           _Z22computeTotalDerivativediPdS_S_,@function
        .size           _Z22computeTotalDerivativediPdS_S_,(.L_x_28 - _Z22computeTotalDerivativediPdS_S_)
        .other          _Z22computeTotalDerivativediPdS_S_,@"STO_CUDA_ENTRY STV_DEFAULT"
_Z22computeTotalDerivativediPdS_S_:
.text._Z22computeTotalDerivativediPdS_S_:
[----:B------:R-:W-:Y:S01]  /*0000*/  LDC R1, c[0x0][0x37c] ;  /* 0x0000df00ff017b82 */ /* 0x000fe20000000800 */
[----:B------:R-:W0:Y:S07]  /*0010*/  S2R R0, SR_TID.Y ;  /* 0x0000000000007919 */ /* 0x000e2e0000002200 */
[----:B------:R-:W0:Y:S01]  /*0020*/  LDC.64 R2, c[0x0][0x398] ;  /* 0x0000e600ff027b82 */ /* 0x000e220000000a00 */
[----:B------:R-:W1:Y:S01]  /*0030*/  LDCU.64 UR4, c[0x0][0x358] ;  /* 0x00006b00ff0477ac */ /* 0x000e620008000a00 */
[----:B------:R-:W2:Y:S01]  /*0040*/  S2R R11, SR_TID.X ;  /* 0x00000000000b7919 */ /* 0x000ea20000002100 */
[----:B------:R-:W3:Y:S05]  /*0050*/  LDCU.64 UR6, c[0x0][0x380] ;  /* 0x00007000ff0677ac */ /* 0x000eea0008000a00 */
[----:B------:R-:W2:Y:S01]  /*0060*/  LDC.64 R6, c[0x0][0x390] ;  /* 0x0000e400ff067b82 */ /* 0x000ea20000000a00 */
[----:B------:R-:W4:Y:S07]  /*0070*/  LDCU UR8, c[0x0][0x388] ;  /* 0x00007100ff0877ac */ /* 0x000f2e0008000800 */
[----:B------:R-:W5:Y:S01]  /*0080*/  LDC.64 R8, c[0x0][0x3a0] ;  /* 0x0000e800ff087b82 */ /* 0x000f620000000a00 */
[----:B0-----:R-:W-:-:S04]  /*0090*/  IMAD.WIDE.U32 R2, R0, 0x8, R2 ;  /* 0x0000000800027825 */ /* 0x001fc800078e0002 */
[C---:B--2---:R-:W-:Y:S02]  /*00a0*/  IMAD.WIDE.U32 R6, R11.reuse, 0x8, R6 ;  /* 0x000000080b067825 */ /* 0x044fe400078e0006 */
[----:B-1----:R-:W3:Y:S04]  /*00b0*/  LDG.E.64 R2, desc[UR4][R2.64] ;  /* 0x0000000402027981 */ /* 0x002ee8000c1e1b00 */
[----:B------:R-:W2:Y:S01]  /*00c0*/  LDG.E.64 R6, desc[UR4][R6.64] ;  /* 0x0000000406067981 */ /* 0x000ea2000c1e1b00 */
[----:B----4-:R-:W-:-:S04]  /*00d0*/  IMAD R11, R11, UR8, R0 ;  /* 0x000000080b0b7c24 */ /* 0x010fc8000f8e0200 */
[----:B-----5:R-:W-:Y:S01]  /*00e0*/  IMAD.WIDE R8, R11, 0x8, R8 ;  /* 0x000000080b087825 */ /* 0x020fe200078e0208 */
[----:B---3--:R-:W-:-:S08]  /*00f0*/  DMUL R4, R2, -UR6 ;  /* 0x8000000602047c28 */ /* 0x008fd00008000000 */
[----:B--2---:R-:W-:-:S07]  /*0100*/  DMUL R4, R4, R6 ;  /* 0x0000000604047228 */ /* 0x004fce0000000000 */
[----:B------:R-:W-:Y:S01]  /*0110*/  STG.E.64 desc[UR4][R8.64], R4 ;  /* 0x0000000408007986 */ /* 0x000fe2000c101b04 */
[----:B------:R-:W-:Y:S05]  /*0120*/  EXIT ;  /* 0x000000000000794d */ /* 0x000fea0003800000 */
.L_x_19:
        /* <DEDUP_REMOVED lines=13> */
.L_x_28:


//--------------------- .text._Z26computeOutputLocalGradientPdS_S_ --------------------------
	.section	.text._Z26computeOutputLocalGradientPdS_S_,"ax",@progbits
	.align	128
        .global         _Z26computeOutputLocalGradientPdS_S_
        .type           _Z26computeOutputLocalGradientPdS_S_,@function
        .size           _Z26computeOutputLocalGradientPdS_S_,(.L_x_29 - _Z26computeOutputLocalGradientPdS_S_)
        .other          _Z26computeOutputLocalGradientPdS_S_,@"STO_CUDA_ENTRY STV_DEFAULT"
_Z26computeOutputLocalGradientPdS_S_:
.text._Z26computeOutputLocalGradientPdS_S_:
[----:B------:R-:W-:Y:S01]  /*0000*/  LDC R1, c[0x0][0x37c] ;  /* 0x0000df00ff017b82 */ /* 0x000fe20000000800 */
[----:B------:R-:W0:Y:S07]  /*0010*/  S2R R13, SR_TID.X ;  /* 0x00000000000d7919 */ /* 0x000e2e0000002100 */
[----:B------:R-:W0:Y:S01]  /*0020*/  LDC.64 R2, c[0x0][0x380] ;  /* 0x0000e000ff027b82 */ /* 0x000e220000000a00 */
[----:B------:R-:W1:Y:S07]  /*0030*/  LDCU.64 UR4, c[0x0][0x358] ;  /* 0x00006b00ff0477ac */ /* 0x000e6e0008000a00 */
[----:B------:R-:W2:Y:S08]  /*0040*/  LDC.64 R6, c[0x0][0x388] ;  /* 0x0000e200ff067b82 */ /* 0x000eb00000000a00 */
[----:B------:R-:W3:Y:S01]  /*0050*/  LDC.64 R10, c[0x0][0x390] ;  /* 0x0000e400ff0a7b82 */ /* 0x000ee20000000a00 */
[----:B0-----:R-:W-:-:S04]  /*0060*/  IMAD.WIDE.U32 R2, R13, 0x8, R2 ;  /* 0x000000080d027825 */ /* 0x001fc800078e0002 */
[----:B--2---:R-:W-:Y:S02]  /*0070*/  IMAD.WIDE.U32 R6, R13, 0x8, R6 ;  /* 0x000000080d067825 */ /* 0x004fe400078e0006 */
[----:B-1----:R-:W2:Y:S04]  /*0080*/  LDG.E.64 R2, desc[UR4][R2.64] ;  /* 0x0000000402027981 */ /* 0x002ea8000c1e1b00 */
[----:B------:R-:W4:Y:S01]  /*0090*/  LDG.E.64 R6, desc[UR4][R6.64] ;  /* 0x0000000406067981 */ /* 0x000f22000c1e1b00 */
[C---:B--2---:R-:W-:Y:S02]  /*00a0*/  DADD R4, -R2.reuse, 1 ;  /* 0x3ff0000002047429 */ /* 0x044fe40000000100 */
[----:B----4-:R-:W-:-:S06]  /*00b0*/  DADD R8, R2, -R6 ;  /* 0x0000000002087229 */ /* 0x010fcc0000000806 */
[----:B------:R-:W-:-:S08]  /*00c0*/  DMUL R4, R2, R4 ;  /* 0x0000000402047228 */ /* 0x000fd00000000000 */
[----:B------:R-:W-:Y:S01]  /*00d0*/  DMUL R4, R4, R8 ;  /* 0x0000000804047228 */ /* 0x000fe20000000000 */
[----:B---3--:R-:W-:-:S06]  /*00e0*/  IMAD.WIDE.U32 R8, R13, 0x8, R10 ;  /* 0x000000080d087825 */ /* 0x008fcc00078e000a */
[----:B------:R-:W-:Y:S01]  /*00f0*/  STG.E.64 desc[UR4][R8.64], R4 ;  /* 0x0000000408007986 */ /* 0x000fe2000c101b04 */
[----:B------:R-:W-:Y:S05]  /*0100*/  EXIT ;  /* 0x000000000000794d */ /* 0x000fea0003800000 */
.L_x_20:
        /* <DEDUP_REMOVED lines=15> */
.L_x_29:


//--------------------- .text._Z10sumVectorsPdS_i --------------------------
	.section	.text._Z10sumVectorsPdS_i,"ax",@progbits
	.align	128
        .global         _Z10sumVectorsPdS_i
        .type           _Z10sumVectorsPdS_i,@function
        .size           _Z10sumVectorsPdS_i,(.L_x_30 - _Z10sumVectorsPdS_i)
        .other          _Z10sumVectorsPdS_i,@"STO_CUDA_ENTRY STV_DEFAULT"
_Z10sumVectorsPdS_i:
.text._Z10sumVectorsPdS_i:
[----:B------:R-:W-:Y:S01]  /*0000*/  LDC R1, c[0x0][0x37c] ;  /* 0x0000df00ff017b82 */ /* 0x000fe20000000800 */
[----:B------:R-:W0:Y:S01]  /*0010*/  S2R R7, SR_CTAID.X ;  /* 0x0000000000077919 */ /* 0x000e220000002500 */
[----:B------:R-:W0:Y:S01]  /*0020*/  LDCU UR4, c[0x0][0x360] ;  /* 0x00006c00ff0477ac */ /* 0x000e220008000800 */
[----:B------:R-:W0:Y:S01]  /*0030*/  S2R R0, SR_TID.X ;  /* 0x0000000000007919 */ /* 0x000e220000002100 */
[----:B------:R-:W1:Y:S01]  /*0040*/  LDCU UR5, c[0x0][0x390] ;  /* 0x00007200ff0577ac */ /* 0x000e620008000800 */
[----:B0-----:R-:W-:-:S05]  /*0050*/  IMAD R7, R7, UR4, R0 ;  /* 0x0000000407077c24 */ /* 0x001fca000f8e0200 */
[----:B-1----:R-:W-:-:S13]  /*0060*/  ISETP.GE.AND P0, PT, R7, UR5, PT ;  /* 0x0000000507007c0c */ /* 0x002fda000bf06270 */
[----:B------:R-:W-:Y:S05]  /*0070*/  @P0 EXIT ;  /* 0x000000000000094d */ /* 0x000fea0003800000 */
[----:B------:R-:W0:Y:S01]  /*0080*/  LDC.64 R2, c[0x0][0x388] ;  /* 0x0000e200ff027b82 */ /* 0x000e220000000a00 */
[----:B------:R-:W1:Y:S07]  /*0090*/  LDCU.64 UR4, c[0x0][0x358] ;  /* 0x00006b00ff0477ac */ /* 0x000e6e0008000a00 */
[----:B------:R-:W2:Y:S01]  /*00a0*/  LDC.64 R4, c[0x0][0x380] ;  /* 0x0000e000ff047b82 */ /* 0x000ea20000000a00 */
[----:B0-----:R-:W-:-:S06]  /*00b0*/  IMAD.WIDE R2, R7, 0x8, R2 ;  /* 0x0000000807027825 */ /* 0x001fcc00078e0202 */
[----:B-1----:R-:W3:Y:S01]  /*00c0*/  LDG.E.64 R2, desc[UR4][R2.64] ;  /* 0x0000000402027981 */ /* 0x002ee2000c1e1b00 */
[----:B--2---:R-:W-:-:S05]  /*00d0*/  IMAD.WIDE R4, R7, 0x8, R4 ;  /* 0x0000000807047825 */ /* 0x004fca00078e0204 */
[----:B------:R-:W3:Y:S02]  /*00e0*/  LDG.E.64 R6, desc[UR4][R4.64] ;  /* 0x0000000404067981 */ /* 0x000ee4000c1e1b00 */
[----:B---3--:R-:W-:-:S07]  /*00f0*/  DADD R6, R2, R6 ;  /* 0x0000000002067229 */ /* 0x008fce0000000006 */
[----:B------:R-:W-:Y:S01]  /*0100*/  STG.E.64 desc[UR4][R4.64], R6 ;  /* 0x0000000604007986 */ /* 0x000fe2000c101b04 */
[----:B------:R-:W-:Y:S05]  /*0110*/  EXIT ;  /* 0x000000000000794d */ /* 0x000fea0003800000 */
.L_x_21:
        /* <DEDUP_REMOVED lines=14> */
.L_x_30:


//--------------------- .nv.shared.reserved.0     --------------------------
	.section	.nv.shared.reserved.0,"aw",@nobits
	.weak		__nv_reservedSMEM_offset_0_alias
	.size		__nv_reservedSMEM_offset_0_alias, 0, 64
	.other		__nv_reservedSMEM_offset_0_alias,@"STO_CUDA_RESERVED_SHARED STV_DEFAULT"
__nv_reservedSMEM_offset_0_alias:
	.zero		0
	.zero		64


//--------------------- .nv.constant0._Z14computeSigmoidPd --------------------------
	.section	.nv.constant0._Z14computeSigmoidPd,"a",@progbits
	.sectionflags	@""
	.align	4
.nv.constant0._Z14computeSigmoidPd:
	.zero		904


//--------------------- .nv.constant0._Z9sumArraysPdS_ --------------------------
	.section	.nv.constant0._Z9sumArraysPdS_,"a",@progbits
	.sectionflags	@""
	.align	4
.nv.constant0._Z9sumArraysPdS_:
	.zero		912


//--------------------- .nv.constant0._Z10clearLayerPd --------------------------
	.section	.nv.constant0._Z10clearLayerPd,"a",@progbits
	.sectionflags	@""
	.align	4
.nv.constant0._Z10clearLayerPd:
	.zero		904


//--------------------- .nv.constant0._Z26computeHiddenLocalGradientiPdS_S_S_ --------------------------
	.section	.nv.constant0._Z26computeHiddenLocalGradientiPdS_S_S_,"a",@progbits
	.sectionflags	@""
	.align	4
.nv.constant0._Z26computeHiddenLocalGradientiPdS_S_S_:
	.zero		936


//--------------------- .nv.constant0._Z21computeBiasDerivativedPdS_ --------------------------
	.section	.nv.constant0._Z21computeBiasDerivativedPdS_,"a",@progbits
	.sectionflags	@""
	.align	4
.nv.constant0._Z21computeBiasDerivativedPdS_:
	.zero		920


//--------------------- .nv.constant0._Z22computeTotalDerivativediPdS_S_ --------------------------
	.section	.nv.constant0._Z22computeTotalDerivativediPdS_S_,"a",@progbits
	.sectionflags	@""
	.align	4
.nv.constant0._Z22computeTotalDerivativediPdS_S_:
	.zero		936


//--------------------- .nv.constant0._Z26computeOutputLocalGradientPdS_S_ --------------------------
	.section	.nv.constant0._Z26computeOutputLocalGradientPdS_S_,"a",@progbits
	.sectionflags	@""
	.align	4
.nv.constant0._Z26computeOutputLocalGradientPdS_S_:
	.zero		920


//--------------------- .nv.constant0._Z10sumVectorsPdS_i --------------------------
	.section	.nv.constant0._Z10sumVectorsPdS_i,"a",@progbits
	.sectionflags	@""
	.align	4
.nv.constant0._Z10sumVectorsPdS_i:
	.zero		916


//--------------------- SYMBOLS --------------------------

	.type		.nv.reservedSmem.offset0,@object
	.size		.nv.reservedSmem.offset0,0x4
